	.headerflags	@"EF_CUDA_TEXMODE_UNIFIED EF_CUDA_64BIT_ADDRESS EF_CUDA_ACCELERATORS EF_CUDA_SM90 EF_CUDA_VIRTUAL_SM(EF_CUDA_SM90)"
	.elftype	@"ET_EXEC"


//--------------------- .nv.info                  --------------------------
	.section	.nv.info,"",@"SHT_CUDA_INFO"
	.align	4


	//----- nvinfo : EIATTR_REGCOUNT
	.align		4
        /*0000*/ 	.byte	0x04, 0x2f
        /*0002*/ 	.short	(.L_4 - .L_3)
	.align		4
.L_3:
        /*0004*/ 	.word	index@(triton_per_fused_cumsum_index_mul_rsub_sort_sub_sum_0)
        /*0008*/ 	.word	0x00000040


	//----- nvinfo : EIATTR_MIN_STACK_SIZE
	.align		4
.L_4:
        /*000c*/ 	.byte	0x04, 0x12
        /*000e*/ 	.short	(.L_6 - .L_5)
	.align		4
.L_5:
        /*0010*/ 	.word	index@(triton_per_fused_cumsum_index_mul_rsub_sort_sub_sum_0)
        /*0014*/ 	.word	0x00000000


	//----- nvinfo : EIATTR_FRAME_SIZE
	.align		4
.L_6:
        /*0018*/ 	.byte	0x04, 0x11
        /*001a*/ 	.short	(.L_8 - .L_7)
	.align		4
.L_7:
        /*001c*/ 	.word	index@(triton_per_fused_cumsum_index_mul_rsub_sort_sub_sum_0)
        /*0020*/ 	.word	0x00000000


	//----- nvinfo : EIATTR_MIN_STACK_SIZE
	.align		4
.L_8:
        /*0024*/ 	.byte	0x04, 0x12
        /*0026*/ 	.short	(.L_10 - .L_9)
	.align		4
.L_9:
        /*0028*/ 	.word	index@(triton_per_fused_cumsum_index_mul_rsub_sort_sub_sum_0)
        /*002c*/ 	.word	0x00000000
.L_10:


//--------------------- .nv.info.triton_per_fused_cumsum_index_mul_rsub_sort_sub_sum_0 --------------------------
	.section	.nv.info.triton_per_fused_cumsum_index_mul_rsub_sort_sub_sum_0,"",@"SHT_CUDA_INFO"
	.sectionflags	@""
	.align	4


	//----- nvinfo : EIATTR_CUDA_API_VERSION
	.align		4
        /*0000*/ 	.byte	0x04, 0x37
        /*0002*/ 	.short	(.L_12 - .L_11)
.L_11:
        /*0004*/ 	.word	0x0000007c


	//----- nvinfo : EIATTR_KPARAM_INFO
	.align		4
.L_12:
        /*0008*/ 	.byte	0x04, 0x17
        /*000a*/ 	.short	(.L_14 - .L_13)
.L_13:
        /*000c*/ 	.word	0x00000000
        /*0010*/ 	.short	0x0006
        /*0012*/ 	.short	0x0030
        /*0014*/ 	.byte	0x00, 0xf0, 0x11, 0x00


	//----- nvinfo : EIATTR_KPARAM_INFO
	.align		4
.L_14:
        /*0018*/ 	.byte	0x04, 0x17
        /*001a*/ 	.short	(.L_16 - .L_15)
.L_15:
        /*001c*/ 	.word	0x00000000
        /*0020*/ 	.short	0x0005
        /*0022*/ 	.short	0x0028
        /*0024*/ 	.byte	0x00, 0xf4, 0x21, 0x00


	//----- nvinfo : EIATTR_KPARAM_INFO
	.align		4
.L_16:
        /*0028*/ 	.byte	0x04, 0x17
        /*002a*/ 	.short	(.L_18 - .L_17)
.L_17:
        /*002c*/ 	.word	0x00000000
        /*0030*/ 	.short	0x0004
        /*0032*/ 	.short	0x0020
        /*0034*/ 	.byte	0x00, 0xf4, 0x21, 0x00


	//----- nvinfo : EIATTR_KPARAM_INFO
	.align		4
.L_18:
        /*0038*/ 	.byte	0x04, 0x17
        /*003a*/ 	.short	(.L_20 - .L_19)
.L_19:
        /*003c*/ 	.word	0x00000000
        /*0040*/ 	.short	0x0003
        /*0042*/ 	.short	0x0018
        /*0044*/ 	.byte	0x00, 0xf4, 0x21, 0x00


	//----- nvinfo : EIATTR_KPARAM_INFO
	.align		4
.L_20:
        /*0048*/ 	.byte	0x04, 0x17
        /*004a*/ 	.short	(.L_22 - .L_21)
.L_21:
        /*004c*/ 	.word	0x00000000
        /*0050*/ 	.short	0x0002
        /*0052*/ 	.short	0x0010
        /*0054*/ 	.byte	0x00, 0xf4, 0x21, 0x00


	//----- nvinfo : EIATTR_KPARAM_INFO
	.align		4
.L_22:
        /*0058*/ 	.byte	0x04, 0x17
        /*005a*/ 	.short	(.L_24 - .L_23)
.L_23:
        /*005c*/ 	.word	0x00000000
        /*0060*/ 	.short	0x0001
        /*0062*/ 	.short	0x0008
        /*0064*/ 	.byte	0x00, 0xf4, 0x21, 0x00


	//----- nvinfo : EIATTR_KPARAM_INFO
	.align		4
.L_24:
        /*0068*/ 	.byte	0x04, 0x17
        /*006a*/ 	.short	(.L_26 - .L_25)
.L_25:
        /*006c*/ 	.word	0x00000000
        /*0070*/ 	.short	0x0000
        /*0072*/ 	.short	0x0000
        /*0074*/ 	.byte	0x00, 0xf4, 0x21, 0x00


	//----- nvinfo : EIATTR_SPARSE_MMA_MASK
	.align		4
.L_26:
        /*0078*/ 	.byte	0x03, 0x50
        /*007a*/ 	.short	0x0000


	//----- nvinfo : EIATTR_MAXREG_COUNT
	.align		4
        /*007c*/ 	.byte	0x03, 0x1b
        /*007e*/ 	.short	0x00ff


	//----- nvinfo : EIATTR_EXTERNS
	.align		4
        /*0080*/ 	.byte	0x04, 0x0f
        /*0082*/ 	.short	(.L_28 - .L_27)


	//   ....[0]....
	.align		4
.L_27:
        /*0084*/ 	.word	index@(__assertfail)


	//----- nvinfo : EIATTR_COOP_GROUP_MASK_REGIDS
	.align		4
.L_28:
        /*0088*/ 	.byte	0x04, 0x29
        /*008a*/ 	.short	(.L_30 - .L_29)


	//   ....[0]....
.L_29:
        /*008c*/ 	.word	0xffffffff


	//   ....[1]....
        /*0090*/ 	.word	0xffffffff


	//   ....[2]....
        /*0094*/ 	.word	0xffffffff


	//   ....[3]....
        /*0098*/ 	.word	0xffffffff


	//   ....[4]....
        /*009c*/ 	.word	0xffffffff


	//   ....[5]....
        /*00a0*/ 	.word	0xffffffff


	//   ....[6]....
        /*00a4*/ 	.word	0xffffffff


	//   ....[7]....
        /*00a8*/ 	.word	0xffffffff


	//   ....[8]....
        /*00ac*/ 	.word	0xffffffff


	//   ....[9]....
        /*00b0*/ 	.word	0xffffffff


	//   ....[10]....
        /*00b4*/ 	.word	0xffffffff


	//   ....[11]....
        /*00b8*/ 	.word	0xffffffff


	//   ....[12]....
        /*00bc*/ 	.word	0xffffffff


	//   ....[13]....
        /*00c0*/ 	.word	0xffffffff


	//   ....[14]....
        /*00c4*/ 	.word	0xffffffff


	//   ....[15]....
        /*00c8*/ 	.word	0xffffffff


	//   ....[16]....
        /*00cc*/ 	.word	0xffffffff


	//   ....[17]....
        /*00d0*/ 	.word	0xffffffff


	//   ....[18]....
        /*00d4*/ 	.word	0xffffffff


	//   ....[19]....
        /*00d8*/ 	.word	0xffffffff


	//   ....[20]....
        /*00dc*/ 	.word	0xffffffff


	//   ....[21]....
        /*00e0*/ 	.word	0xffffffff


	//   ....[22]....
        /*00e4*/ 	.word	0xffffffff


	//   ....[23]....
        /*00e8*/ 	.word	0xffffffff


	//   ....[24]....
        /*00ec*/ 	.word	0xffffffff


	//   ....[25]....
        /*00f0*/ 	.word	0xffffffff


	//   ....[26]....
        /*00f4*/ 	.word	0xffffffff


	//   ....[27]....
        /*00f8*/ 	.word	0xffffffff


	//   ....[28]....
        /*00fc*/ 	.word	0xffffffff


	//   ....[29]....
        /*0100*/ 	.word	0xffffffff


	//   ....[30]....
        /*0104*/ 	.word	0xffffffff


	//   ....[31]....
        /*0108*/ 	.word	0xffffffff


	//   ....[32]....
        /*010c*/ 	.word	0xffffffff


	//   ....[33]....
        /*0110*/ 	.word	0xffffffff


	//   ....[34]....
        /*0114*/ 	.word	0xffffffff


	//   ....[35]....
        /*0118*/ 	.word	0xffffffff


	//   ....[36]....
        /*011c*/ 	.word	0xffffffff


	//   ....[37]....
        /*0120*/ 	.word	0xffffffff


	//   ....[38]....
        /*0124*/ 	.word	0xffffffff


	//   ....[39]....
        /*0128*/ 	.word	0xffffffff


	//   ....[40]....
        /*012c*/ 	.word	0xffffffff


	//   ....[41]....
        /*0130*/ 	.word	0xffffffff


	//   ....[42]....
        /*0134*/ 	.word	0xffffffff


	//   ....[43]....
        /*0138*/ 	.word	0xffffffff


	//   ....[44]....
        /*013c*/ 	.word	0xffffffff


	//   ....[45]....
        /*0140*/ 	.word	0xffffffff


	//   ....[46]....
        /*0144*/ 	.word	0xffffffff


	//   ....[47]....
        /*0148*/ 	.word	0xffffffff


	//   ....[48]....
        /*014c*/ 	.word	0xffffffff


	//   ....[49]....
        /*0150*/ 	.word	0xffffffff


	//   ....[50]....
        /*0154*/ 	.word	0xffffffff


	//   ....[51]....
        /*0158*/ 	.word	0xffffffff


	//   ....[52]....
        /*015c*/ 	.word	0xffffffff


	//   ....[53]....
        /*0160*/ 	.word	0xffffffff


	//   ....[54]....
        /*0164*/ 	.word	0xffffffff


	//   ....[55]....
        /*0168*/ 	.word	0xffffffff


	//   ....[56]....
        /*016c*/ 	.word	0xffffffff


	//   ....[57]....
        /*0170*/ 	.word	0xffffffff


	//   ....[58]....
        /*0174*/ 	.word	0xffffffff


	//   ....[59]....
        /*0178*/ 	.word	0xffffffff


	//   ....[60]....
        /*017c*/ 	.word	0xffffffff


	//   ....[61]....
        /*0180*/ 	.word	0xffffffff


	//   ....[62]....
        /*0184*/ 	.word	0xffffffff


	//   ....[63]....
        /*0188*/ 	.word	0xffffffff


	//   ....[64]....
        /*018c*/ 	.word	0xffffffff


	//   ....[65]....
        /*0190*/ 	.word	0xffffffff


	//   ....[66]....
        /*0194*/ 	.word	0xffffffff


	//   ....[67]....
        /*0198*/ 	.word	0xffffffff


	//   ....[68]....
        /*019c*/ 	.word	0xffffffff


	//   ....[69]....
        /*01a0*/ 	.word	0xffffffff


	//   ....[70]....
        /*01a4*/ 	.word	0xffffffff


	//   ....[71]....
        /*01a8*/ 	.word	0xffffffff


	//   ....[72]....
        /*01ac*/ 	.word	0xffffffff


	//   ....[73]....
        /*01b0*/ 	.word	0xffffffff


	//   ....[74]....
        /*01b4*/ 	.word	0xffffffff


	//   ....[75]....
        /*01b8*/ 	.word	0xffffffff


	//   ....[76]....
        /*01bc*/ 	.word	0xffffffff


	//   ....[77]....
        /*01c0*/ 	.word	0xffffffff


	//   ....[78]....
        /*01c4*/ 	.word	0xffffffff


	//   ....[79]....
        /*01c8*/ 	.word	0xffffffff


	//   ....[80]....
        /*01cc*/ 	.word	0xffffffff


	//   ....[81]....
        /*01d0*/ 	.word	0xffffffff


	//   ....[82]....
        /*01d4*/ 	.word	0xffffffff


	//   ....[83]....
        /*01d8*/ 	.word	0xffffffff


	//   ....[84]....
        /*01dc*/ 	.word	0xffffffff


	//   ....[85]....
        /*01e0*/ 	.word	0xffffffff


	//   ....[86]....
        /*01e4*/ 	.word	0xffffffff


	//   ....[87]....
        /*01e8*/ 	.word	0xffffffff


	//   ....[88]....
        /*01ec*/ 	.word	0xffffffff


	//   ....[89]....
        /*01f0*/ 	.word	0xffffffff


	//   ....[90]....
        /*01f4*/ 	.word	0xffffffff


	//   ....[91]....
        /*01f8*/ 	.word	0xffffffff


	//   ....[92]....
        /*01fc*/ 	.word	0xffffffff


	//   ....[93]....
        /*0200*/ 	.word	0xffffffff


	//   ....[94]....
        /*0204*/ 	.word	0xffffffff


	//   ....[95]....
        /*0208*/ 	.word	0xffffffff


	//   ....[96]....
        /*020c*/ 	.word	0xffffffff


	//   ....[97]....
        /*0210*/ 	.word	0xffffffff


	//   ....[98]....
        /*0214*/ 	.word	0xffffffff


	//   ....[99]....
        /*0218*/ 	.word	0xffffffff


	//   ....[100]....
        /*021c*/ 	.word	0xffffffff


	//   ....[101]....
        /*0220*/ 	.word	0xffffffff


	//   ....[102]....
        /*0224*/ 	.word	0xffffffff


	//   ....[103]....
        /*0228*/ 	.word	0xffffffff


	//   ....[104]....
        /*022c*/ 	.word	0xffffffff


	//   ....[105]....
        /*0230*/ 	.word	0xffffffff


	//   ....[106]....
        /*0234*/ 	.word	0xffffffff


	//   ....[107]....
        /*0238*/ 	.word	0xffffffff


	//   ....[108]....
        /*023c*/ 	.word	0xffffffff


	//   ....[109]....
        /*0240*/ 	.word	0xffffffff


	//   ....[110]....
        /*0244*/ 	.word	0xffffffff


	//   ....[111]....
        /*0248*/ 	.word	0xffffffff


	//   ....[112]....
        /*024c*/ 	.word	0xffffffff


	//   ....[113]....
        /*0250*/ 	.word	0xffffffff


	//   ....[114]....
        /*0254*/ 	.word	0xffffffff


	//   ....[115]....
        /*0258*/ 	.word	0xffffffff


	//   ....[116]....
        /*025c*/ 	.word	0xffffffff


	//   ....[117]....
        /*0260*/ 	.word	0xffffffff


	//   ....[118]....
        /*0264*/ 	.word	0xffffffff


	//   ....[119]....
        /*0268*/ 	.word	0xffffffff


	//   ....[120]....
        /*026c*/ 	.word	0xffffffff


	//   ....[121]....
        /*0270*/ 	.word	0xffffffff


	//   ....[122]....
        /*0274*/ 	.word	0xffffffff


	//   ....[123]....
        /*0278*/ 	.word	0xffffffff


	//   ....[124]....
        /*027c*/ 	.word	0xffffffff


	//   ....[125]....
        /*0280*/ 	.word	0xffffffff


	//   ....[126]....
        /*0284*/ 	.word	0xffffffff


	//   ....[127]....
        /*0288*/ 	.word	0xffffffff


	//   ....[128]....
        /*028c*/ 	.word	0xffffffff


	//   ....[129]....
        /*0290*/ 	.word	0xffffffff


	//   ....[130]....
        /*0294*/ 	.word	0xffffffff


	//   ....[131]....
        /*0298*/ 	.word	0xffffffff


	//   ....[132]....
        /*029c*/ 	.word	0xffffffff


	//   ....[133]....
        /*02a0*/ 	.word	0xffffffff


	//   ....[134]....
        /*02a4*/ 	.word	0xffffffff


	//   ....[135]....
        /*02a8*/ 	.word	0xffffffff


	//   ....[136]....
        /*02ac*/ 	.word	0xffffffff


	//   ....[137]....
        /*02b0*/ 	.word	0xffffffff


	//   ....[138]....
        /*02b4*/ 	.word	0xffffffff


	//   ....[139]....
        /*02b8*/ 	.word	0xffffffff


	//   ....[140]....
        /*02bc*/ 	.word	0xffffffff


	//   ....[141]....
        /*02c0*/ 	.word	0xffffffff


	//   ....[142]....
        /*02c4*/ 	.word	0xffffffff


	//   ....[143]....
        /*02c8*/ 	.word	0xffffffff


	//   ....[144]....
        /*02cc*/ 	.word	0xffffffff


	//   ....[145]....
        /*02d0*/ 	.word	0xffffffff


	//   ....[146]....
        /*02d4*/ 	.word	0xffffffff


	//   ....[147]....
        /*02d8*/ 	.word	0xffffffff


	//   ....[148]....
        /*02dc*/ 	.word	0xffffffff


	//   ....[149]....
        /*02e0*/ 	.word	0xffffffff


	//   ....[150]....
        /*02e4*/ 	.word	0xffffffff


	//   ....[151]....
        /*02e8*/ 	.word	0xffffffff


	//   ....[152]....
        /*02ec*/ 	.word	0xffffffff


	//   ....[153]....
        /*02f0*/ 	.word	0xffffffff


	//   ....[154]....
        /*02f4*/ 	.word	0xffffffff


	//   ....[155]....
        /*02f8*/ 	.word	0xffffffff


	//   ....[156]....
        /*02fc*/ 	.word	0xffffffff


	//   ....[157]....
        /*0300*/ 	.word	0xffffffff


	//   ....[158]....
        /*0304*/ 	.word	0xffffffff


	//   ....[159]....
        /*0308*/ 	.word	0xffffffff


	//   ....[160]....
        /*030c*/ 	.word	0xffffffff


	//   ....[161]....
        /*0310*/ 	.word	0xffffffff


	//   ....[162]....
        /*0314*/ 	.word	0xffffffff


	//   ....[163]....
        /*0318*/ 	.word	0xffffffff


	//   ....[164]....
        /*031c*/ 	.word	0xffffffff


	//   ....[165]....
        /*0320*/ 	.word	0xffffffff


	//   ....[166]....
        /*0324*/ 	.word	0xffffffff


	//   ....[167]....
        /*0328*/ 	.word	0xffffffff


	//   ....[168]....
        /*032c*/ 	.word	0xffffffff


	//   ....[169]....
        /*0330*/ 	.word	0xffffffff


	//   ....[170]....
        /*0334*/ 	.word	0xffffffff


	//   ....[171]....
        /*0338*/ 	.word	0xffffffff


	//   ....[172]....
        /*033c*/ 	.word	0xffffffff


	//   ....[173]....
        /*0340*/ 	.word	0xffffffff


	//   ....[174]....
        /*0344*/ 	.word	0xffffffff


	//   ....[175]....
        /*0348*/ 	.word	0xffffffff


	//   ....[176]....
        /*034c*/ 	.word	0xffffffff


	//   ....[177]....
        /*0350*/ 	.word	0xffffffff


	//   ....[178]....
        /*0354*/ 	.word	0xffffffff


	//   ....[179]....
        /*0358*/ 	.word	0xffffffff


	//   ....[180]....
        /*035c*/ 	.word	0xffffffff


	//   ....[181]....
        /*0360*/ 	.word	0xffffffff


	//   ....[182]....
        /*0364*/ 	.word	0xffffffff


	//   ....[183]....
        /*0368*/ 	.word	0xffffffff


	//   ....[184]....
        /*036c*/ 	.word	0xffffffff


	//   ....[185]....
        /*0370*/ 	.word	0xffffffff


	//   ....[186]....
        /*0374*/ 	.word	0xffffffff


	//   ....[187]....
        /*0378*/ 	.word	0xffffffff


	//   ....[188]....
        /*037c*/ 	.word	0xffffffff


	//   ....[189]....
        /*0380*/ 	.word	0xffffffff


	//   ....[190]....
        /*0384*/ 	.word	0xffffffff


	//   ....[191]....
        /*0388*/ 	.word	0xffffffff


	//   ....[192]....
        /*038c*/ 	.word	0xffffffff


	//   ....[193]....
        /*0390*/ 	.word	0xffffffff


	//   ....[194]....
        /*0394*/ 	.word	0xffffffff


	//   ....[195]....
        /*0398*/ 	.word	0xffffffff


	//   ....[196]....
        /*039c*/ 	.word	0xffffffff


	//   ....[197]....
        /*03a0*/ 	.word	0xffffffff


	//   ....[198]....
        /*03a4*/ 	.word	0xffffffff


	//   ....[199]....
        /*03a8*/ 	.word	0xffffffff


	//   ....[200]....
        /*03ac*/ 	.word	0xffffffff


	//   ....[201]....
        /*03b0*/ 	.word	0xffffffff


	//   ....[202]....
        /*03b4*/ 	.word	0xffffffff


	//   ....[203]....
        /*03b8*/ 	.word	0xffffffff


	//   ....[204]....
        /*03bc*/ 	.word	0xffffffff


	//   ....[205]....
        /*03c0*/ 	.word	0xffffffff


	//   ....[206]....
        /*03c4*/ 	.word	0xffffffff


	//   ....[207]....
        /*03c8*/ 	.word	0xffffffff


	//   ....[208]....
        /*03cc*/ 	.word	0xffffffff


	//   ....[209]....
        /*03d0*/ 	.word	0xffffffff


	//   ....[210]....
        /*03d4*/ 	.word	0xffffffff


	//   ....[211]....
        /*03d8*/ 	.word	0xffffffff


	//   ....[212]....
        /*03dc*/ 	.word	0xffffffff


	//   ....[213]....
        /*03e0*/ 	.word	0xffffffff


	//   ....[214]....
        /*03e4*/ 	.word	0xffffffff


	//   ....[215]....
        /*03e8*/ 	.word	0xffffffff


	//   ....[216]....
        /*03ec*/ 	.word	0xffffffff


	//   ....[217]....
        /*03f0*/ 	.word	0xffffffff


	//   ....[218]....
        /*03f4*/ 	.word	0xffffffff


	//   ....[219]....
        /*03f8*/ 	.word	0xffffffff


	//   ....[220]....
        /*03fc*/ 	.word	0xffffffff


	//   ....[221]....
        /*0400*/ 	.word	0xffffffff


	//   ....[222]....
        /*0404*/ 	.word	0xffffffff


	//   ....[223]....
        /*0408*/ 	.word	0xffffffff


	//   ....[224]....
        /*040c*/ 	.word	0xffffffff


	//   ....[225]....
        /*0410*/ 	.word	0xffffffff


	//   ....[226]....
        /*0414*/ 	.word	0xffffffff


	//   ....[227]....
        /*0418*/ 	.word	0xffffffff


	//   ....[228]....
        /*041c*/ 	.word	0xffffffff


	//   ....[229]....
        /*0420*/ 	.word	0xffffffff


	//   ....[230]....
        /*0424*/ 	.word	0xffffffff


	//   ....[231]....
        /*0428*/ 	.word	0xffffffff


	//   ....[232]....
        /*042c*/ 	.word	0xffffffff


	//   ....[233]....
        /*0430*/ 	.word	0xffffffff


	//   ....[234]....
        /*0434*/ 	.word	0xffffffff


	//   ....[235]....
        /*0438*/ 	.word	0xffffffff


	//   ....[236]....
        /*043c*/ 	.word	0xffffffff


	//   ....[237]....
        /*0440*/ 	.word	0xffffffff


	//   ....[238]....
        /*0444*/ 	.word	0xffffffff


	//   ....[239]....
        /*0448*/ 	.word	0xffffffff


	//   ....[240]....
        /*044c*/ 	.word	0xffffffff


	//   ....[241]....
        /*0450*/ 	.word	0xffffffff


	//   ....[242]....
        /*0454*/ 	.word	0xffffffff


	//   ....[243]....
        /*0458*/ 	.word	0xffffffff


	//   ....[244]....
        /*045c*/ 	.word	0xffffffff


	//   ....[245]....
        /*0460*/ 	.word	0xffffffff


	//   ....[246]....
        /*0464*/ 	.word	0xffffffff


	//   ....[247]....
        /*0468*/ 	.word	0xffffffff


	//   ....[248]....
        /*046c*/ 	.word	0xffffffff


	//   ....[249]....
        /*0470*/ 	.word	0xffffffff


	//   ....[250]....
        /*0474*/ 	.word	0xffffffff


	//   ....[251]....
        /*0478*/ 	.word	0xffffffff


	//   ....[252]....
        /*047c*/ 	.word	0xffffffff


	//   ....[253]....
        /*0480*/ 	.word	0xffffffff


	//   ....[254]....
        /*0484*/ 	.word	0xffffffff


	//   ....[255]....
        /*0488*/ 	.word	0xffffffff


	//   ....[0]....
        /*048c*/ 	.word	0xffffffff


	//   ....[1]....
        /*0490*/ 	.word	0xffffffff


	//   ....[2]....
        /*0494*/ 	.word	0xffffffff


	//   ....[3]....
        /*0498*/ 	.word	0xffffffff


	//   ....[4]....
        /*049c*/ 	.word	0xffffffff


	//   ....[5]....
        /*04a0*/ 	.word	0xffffffff


	//   ....[6]....
        /*04a4*/ 	.word	0xffffffff


	//   ....[7]....
        /*04a8*/ 	.word	0xffffffff


	//   ....[8]....
        /*04ac*/ 	.word	0xffffffff


	//   ....[9]....
        /*04b0*/ 	.word	0xffffffff


	//   ....[10]....
        /*04b4*/ 	.word	0xffffffff


	//   ....[11]....
        /*04b8*/ 	.word	0xffffffff


	//   ....[12]....
        /*04bc*/ 	.word	0xffffffff


	//   ....[13]....
        /*04c0*/ 	.word	0xffffffff


	//   ....[14]....
        /*04c4*/ 	.word	0xffffffff


	//   ....[15]....
        /*04c8*/ 	.word	0xffffffff


	//   ....[16]....
        /*04cc*/ 	.word	0xffffffff


	//   ....[17]....
        /*04d0*/ 	.word	0xffffffff


	//   ....[18]....
        /*04d4*/ 	.word	0xffffffff


	//   ....[19]....
        /*04d8*/ 	.word	0xffffffff


	//   ....[20]....
        /*04dc*/ 	.word	0xffffffff


	//   ....[21]....
        /*04e0*/ 	.word	0xffffffff


	//   ....[22]....
        /*04e4*/ 	.word	0xffffffff


	//   ....[23]....
        /*04e8*/ 	.word	0xffffffff


	//   ....[24]....
        /*04ec*/ 	.word	0xffffffff


	//   ....[25]....
        /*04f0*/ 	.word	0xffffffff


	//   ....[26]....
        /*04f4*/ 	.word	0xffffffff


	//   ....[27]....
        /*04f8*/ 	.word	0xffffffff


	//   ....[28]....
        /*04fc*/ 	.word	0xffffffff


	//   ....[29]....
        /*0500*/ 	.word	0xffffffff


	//   ....[30]....
        /*0504*/ 	.word	0xffffffff


	//   ....[31]....
        /*0508*/ 	.word	0xffffffff


	//   ....[32]....
        /*050c*/ 	.word	0xffffffff


	//   ....[33]....
        /*0510*/ 	.word	0xffffffff


	//   ....[34]....
        /*0514*/ 	.word	0xffffffff


	//   ....[35]....
        /*0518*/ 	.word	0xffffffff


	//   ....[36]....
        /*051c*/ 	.word	0xffffffff


	//   ....[37]....
        /*0520*/ 	.word	0xffffffff


	//   ....[38]....
        /*0524*/ 	.word	0xffffffff


	//   ....[39]....
        /*0528*/ 	.word	0xffffffff


	//   ....[40]....
        /*052c*/ 	.word	0xffffffff


	//   ....[41]....
        /*0530*/ 	.word	0xffffffff


	//   ....[42]....
        /*0534*/ 	.word	0xffffffff


	//   ....[43]....
        /*0538*/ 	.word	0xffffffff


	//   ....[44]....
        /*053c*/ 	.word	0xffffffff


	//   ....[45]....
        /*0540*/ 	.word	0xffffffff


	//   ....[46]....
        /*0544*/ 	.word	0xffffffff


	//   ....[47]....
        /*0548*/ 	.word	0xffffffff


	//   ....[48]....
        /*054c*/ 	.word	0xffffffff


	//   ....[49]....
        /*0550*/ 	.word	0xffffffff


	//   ....[50]....
        /*0554*/ 	.word	0xffffffff


	//   ....[51]....
        /*0558*/ 	.word	0xffffffff


	//   ....[52]....
        /*055c*/ 	.word	0xffffffff


	//   ....[53]....
        /*0560*/ 	.word	0xffffffff


	//   ....[54]....
        /*0564*/ 	.word	0xffffffff


	//   ....[55]....
        /*0568*/ 	.word	0xffffffff


	//   ....[56]....
        /*056c*/ 	.word	0xffffffff


	//   ....[57]....
        /*0570*/ 	.word	0xffffffff


	//   ....[58]....
        /*0574*/ 	.word	0xffffffff


	//   ....[59]....
        /*0578*/ 	.word	0xffffffff


	//   ....[60]....
        /*057c*/ 	.word	0xffffffff


	//   ....[61]....
        /*0580*/ 	.word	0xffffffff


	//   ....[62]....
        /*0584*/ 	.word	0xffffffff


	//   ....[63]....
        /*0588*/ 	.word	0xffffffff


	//   ....[64]....
        /*058c*/ 	.word	0xffffffff


	//   ....[65]....
        /*0590*/ 	.word	0xffffffff


	//   ....[66]....
        /*0594*/ 	.word	0xffffffff


	//   ....[67]....
        /*0598*/ 	.word	0xffffffff


	//   ....[68]....
        /*059c*/ 	.word	0xffffffff


	//   ....[69]....
        /*05a0*/ 	.word	0xffffffff


	//   ....[70]....
        /*05a4*/ 	.word	0xffffffff


	//   ....[71]....
        /*05a8*/ 	.word	0xffffffff


	//   ....[72]....
        /*05ac*/ 	.word	0xffffffff


	//   ....[73]....
        /*05b0*/ 	.word	0xffffffff


	//   ....[74]....
        /*05b4*/ 	.word	0xffffffff


	//   ....[75]....
        /*05b8*/ 	.word	0xffffffff


	//   ....[76]....
        /*05bc*/ 	.word	0xffffffff


	//   ....[77]....
        /*05c0*/ 	.word	0xffffffff


	//   ....[78]....
        /*05c4*/ 	.word	0xffffffff


	//   ....[79]....
        /*05c8*/ 	.word	0xffffffff


	//   ....[80]....
        /*05cc*/ 	.word	0xffffffff


	//   ....[81]....
        /*05d0*/ 	.word	0xffffffff


	//   ....[82]....
        /*05d4*/ 	.word	0xffffffff


	//   ....[83]....
        /*05d8*/ 	.word	0xffffffff


	//   ....[84]....
        /*05dc*/ 	.word	0xffffffff


	//   ....[85]....
        /*05e0*/ 	.word	0xffffffff


	//   ....[86]....
        /*05e4*/ 	.word	0xffffffff


	//   ....[87]....
        /*05e8*/ 	.word	0xffffffff


	//   ....[88]....
        /*05ec*/ 	.word	0xffffffff


	//   ....[89]....
        /*05f0*/ 	.word	0xffffffff


	//   ....[90]....
        /*05f4*/ 	.word	0xffffffff


	//   ....[91]....
        /*05f8*/ 	.word	0xffffffff


	//   ....[92]....
        /*05fc*/ 	.word	0xffffffff


	//   ....[93]....
        /*0600*/ 	.word	0xffffffff


	//   ....[94]....
        /*0604*/ 	.word	0xffffffff


	//   ....[95]....
        /*0608*/ 	.word	0xffffffff


	//   ....[96]....
        /*060c*/ 	.word	0xffffffff


	//   ....[97]....
        /*0610*/ 	.word	0xffffffff


	//----- nvinfo : EIATTR_COOP_GROUP_INSTR_OFFSETS
	.align		4
.L_30:
        /*0614*/ 	.byte	0x04, 0x28
        /*0616*/ 	.short	(.L_32 - .L_31)


	//   ....[0]....
.L_31:
        /*0618*/ 	.word	0x00000490


	//   ....[1]....
        /*061c*/ 	.word	0x000004d0


	//   ....[2]....
        /*0620*/ 	.word	0x00000520


	//   ....[3]....
        /*0624*/ 	.word	0x00000560


	//   ....[4]....
        /*0628*/ 	.word	0x00000590


	//   ....[5]....
        /*062c*/ 	.word	0x000005c0


	//   ....[6]....
        /*0630*/ 	.word	0x000005f0


	//   ....[7]....
        /*0634*/ 	.word	0x00000630


	//   ....[8]....
        /*0638*/ 	.word	0x00000850


	//   ....[9]....
        /*063c*/ 	.word	0x00000890


	//   ....[10]....
        /*0640*/ 	.word	0x000008c0


	//   ....[11]....
        /*0644*/ 	.word	0x000008f0


	//   ....[12]....
        /*0648*/ 	.word	0x00000920


	//   ....[13]....
        /*064c*/ 	.word	0x00000950


	//   ....[14]....
        /*0650*/ 	.word	0x00000980


	//   ....[15]....
        /*0654*/ 	.word	0x000009c0


	//   ....[16]....
        /*0658*/ 	.word	0x00000c40


	//   ....[17]....
        /*065c*/ 	.word	0x00000c80


	//   ....[18]....
        /*0660*/ 	.word	0x00000cb0


	//   ....[19]....
        /*0664*/ 	.word	0x00000d10


	//   ....[20]....
        /*0668*/ 	.word	0x00000e40


	//   ....[21]....
        /*066c*/ 	.word	0x00000e80


	//   ....[22]....
        /*0670*/ 	.word	0x00000ec0


	//   ....[23]....
        /*0674*/ 	.word	0x00000ef0


	//   ....[24]....
        /*0678*/ 	.word	0x00000f60


	//   ....[25]....
        /*067c*/ 	.word	0x00001060


	//   ....[26]....
        /*0680*/ 	.word	0x000010a0


	//   ....[27]....
        /*0684*/ 	.word	0x000010d0


	//   ....[28]....
        /*0688*/ 	.word	0x00001100


	//   ....[29]....
        /*068c*/ 	.word	0x00001150


	//   ....[30]....
        /*0690*/ 	.word	0x00001250


	//   ....[31]....
        /*0694*/ 	.word	0x00001280


	//   ....[32]....
        /*0698*/ 	.word	0x000012c0


	//   ....[33]....
        /*069c*/ 	.word	0x00001300


	//   ....[34]....
        /*06a0*/ 	.word	0x00001340


	//   ....[35]....
        /*06a4*/ 	.word	0x00001380


	//   ....[36]....
        /*06a8*/ 	.word	0x000013b0


	//   ....[37]....
        /*06ac*/ 	.word	0x000013e0


	//   ....[38]....
        /*06b0*/ 	.word	0x00001410


	//   ....[39]....
        /*06b4*/ 	.word	0x00001430


	//   ....[40]....
        /*06b8*/ 	.word	0x00001590


	//   ....[41]....
        /*06bc*/ 	.word	0x000015d0


	//   ....[42]....
        /*06c0*/ 	.word	0x00001600


	//   ....[43]....
        /*06c4*/ 	.word	0x00001640


	//   ....[44]....
        /*06c8*/ 	.word	0x000017d0


	//   ....[45]....
        /*06cc*/ 	.word	0x00001800


	//   ....[46]....
        /*06d0*/ 	.word	0x00001840


	//   ....[47]....
        /*06d4*/ 	.word	0x00001870


	//   ....[48]....
        /*06d8*/ 	.word	0x00001a20


	//   ....[49]....
        /*06dc*/ 	.word	0x00001a50


	//   ....[50]....
        /*06e0*/ 	.word	0x00001b40


	//   ....[51]....
        /*06e4*/ 	.word	0x00001ba0


	//   ....[52]....
        /*06e8*/ 	.word	0x00001be0


	//   ....[53]....
        /*06ec*/ 	.word	0x00001c20


	//   ....[54]....
        /*06f0*/ 	.word	0x00001c50


	//   ....[55]....
        /*06f4*/ 	.word	0x00001cd0


	//   ....[56]....
        /*06f8*/ 	.word	0x00001d90


	//   ....[57]....
        /*06fc*/ 	.word	0x00001de0


	//   ....[58]....
        /*0700*/ 	.word	0x00001ea0


	//   ....[59]....
        /*0704*/ 	.word	0x00001f00


	//   ....[60]....
        /*0708*/ 	.word	0x00001f50


	//   ....[61]....
        /*070c*/ 	.word	0x00001fa0


	//   ....[62]....
        /*0710*/ 	.word	0x00001fe0


	//   ....[63]....
        /*0714*/ 	.word	0x00002020


	//   ....[64]....
        /*0718*/ 	.word	0x00002050


	//   ....[65]....
        /*071c*/ 	.word	0x00002090


	//   ....[66]....
        /*0720*/ 	.word	0x00002120


	//   ....[67]....
        /*0724*/ 	.word	0x00002150


	//   ....[68]....
        /*0728*/ 	.word	0x00002320


	//   ....[69]....
        /*072c*/ 	.word	0x00002350


	//   ....[70]....
        /*0730*/ 	.word	0x00002390


	//   ....[71]....
        /*0734*/ 	.word	0x000023c0


	//   ....[72]....
        /*0738*/ 	.word	0x000023f0


	//   ....[73]....
        /*073c*/ 	.word	0x00002440


	//   ....[74]....
        /*0740*/ 	.word	0x00002480


	//   ....[75]....
        /*0744*/ 	.word	0x000024e0


	//   ....[76]....
        /*0748*/ 	.word	0x00002560


	//   ....[77]....
        /*074c*/ 	.word	0x00002580


	//   ....[78]....
        /*0750*/ 	.word	0x000025c0


	//   ....[79]....
        /*0754*/ 	.word	0x000025f0


	//   ....[80]....
        /*0758*/ 	.word	0x000026f0


	//   ....[81]....
        /*075c*/ 	.word	0x000027d0


	//   ....[82]....
        /*0760*/ 	.word	0x00002810


	//   ....[83]....
        /*0764*/ 	.word	0x00002840


	//   ....[84]....
        /*0768*/ 	.word	0x00002880


	//   ....[85]....
        /*076c*/ 	.word	0x000028a0


	//   ....[86]....
        /*0770*/ 	.word	0x000028c0


	//   ....[87]....
        /*0774*/ 	.word	0x000028d0


	//   ....[88]....
        /*0778*/ 	.word	0x000029d0


	//   ....[89]....
        /*077c*/ 	.word	0x00002a30


	//   ....[90]....
        /*0780*/ 	.word	0x00002a80


	//   ....[91]....
        /*0784*/ 	.word	0x00002ab0


	//   ....[92]....
        /*0788*/ 	.word	0x00002bc0


	//   ....[93]....
        /*078c*/ 	.word	0x00002c00


	//   ....[94]....
        /*0790*/ 	.word	0x00002c30


	//   ....[95]....
        /*0794*/ 	.word	0x00002c60


	//   ....[96]....
        /*0798*/ 	.word	0x00002ec0


	//   ....[97]....
        /*079c*/ 	.word	0x00002ef0


	//   ....[98]....
        /*07a0*/ 	.word	0x00002f30


	//   ....[99]....
        /*07a4*/ 	.word	0x00002fa0


	//   ....[100]....
        /*07a8*/ 	.word	0x00002fd0


	//   ....[101]....
        /*07ac*/ 	.word	0x00003000


	//   ....[102]....
        /*07b0*/ 	.word	0x00003030


	//   ....[103]....
        /*07b4*/ 	.word	0x00003070


	//   ....[104]....
        /*07b8*/ 	.word	0x00003270


	//   ....[105]....
        /*07bc*/ 	.word	0x000032b0


	//   ....[106]....
        /*07c0*/ 	.word	0x000032e0


	//   ....[107]....
        /*07c4*/ 	.word	0x00003320


	//   ....[108]....
        /*07c8*/ 	.word	0x00003350


	//   ....[109]....
        /*07cc*/ 	.word	0x00003380


	//   ....[110]....
        /*07d0*/ 	.word	0x000033f0


	//   ....[111]....
        /*07d4*/ 	.word	0x000034f0


	//   ....[112]....
        /*07d8*/ 	.word	0x00003520


	//   ....[113]....
        /*07dc*/ 	.word	0x00003550


	//   ....[114]....
        /*07e0*/ 	.word	0x00003580


	//   ....[115]....
        /*07e4*/ 	.word	0x000035b0


	//   ....[116]....
        /*07e8*/ 	.word	0x00003720


	//   ....[117]....
        /*07ec*/ 	.word	0x00003750


	//   ....[118]....
        /*07f0*/ 	.word	0x00003780


	//   ....[119]....
        /*07f4*/ 	.word	0x000037b0


	//   ....[120]....
        /*07f8*/ 	.word	0x000037e0


	//   ....[121]....
        /*07fc*/ 	.word	0x00003800


	//   ....[122]....
        /*0800*/ 	.word	0x00003960


	//   ....[123]....
        /*0804*/ 	.word	0x000039a0


	//   ....[124]....
        /*0808*/ 	.word	0x000039e0


	//   ....[125]....
        /*080c*/ 	.word	0x00003a10


	//   ....[126]....
        /*0810*/ 	.word	0x00003a30


	//   ....[127]....
        /*0814*/ 	.word	0x00003a40


	//   ....[128]....
        /*0818*/ 	.word	0x00003a60


	//   ....[129]....
        /*081c*/ 	.word	0x00003ad0


	//   ....[130]....
        /*0820*/ 	.word	0x00003ba0


	//   ....[131]....
        /*0824*/ 	.word	0x00003be0


	//   ....[132]....
        /*0828*/ 	.word	0x00003c10


	//   ....[133]....
        /*082c*/ 	.word	0x00003c50


	//   ....[134]....
        /*0830*/ 	.word	0x00003c80


	//   ....[135]....
        /*0834*/ 	.word	0x00003cb0


	//   ....[136]....
        /*0838*/ 	.word	0x00003d10


	//   ....[137]....
        /*083c*/ 	.word	0x00003d30


	//   ....[138]....
        /*0840*/ 	.word	0x00003de0


	//   ....[139]....
        /*0844*/ 	.word	0x00003ed0


	//   ....[140]....
        /*0848*/ 	.word	0x00003f80


	//   ....[141]....
        /*084c*/ 	.word	0x00003fc0


	//   ....[142]....
        /*0850*/ 	.word	0x00004000


	//   ....[143]....
        /*0854*/ 	.word	0x00004040


	//   ....[144]....
        /*0858*/ 	.word	0x00004070


	//   ....[145]....
        /*085c*/ 	.word	0x00004080


	//   ....[146]....
        /*0860*/ 	.word	0x00004140


	//   ....[147]....
        /*0864*/ 	.word	0x00004180


	//   ....[148]....
        /*0868*/ 	.word	0x000041d0


	//   ....[149]....
        /*086c*/ 	.word	0x00004200


	//   ....[150]....
        /*0870*/ 	.word	0x00004230


	//   ....[151]....
        /*0874*/ 	.word	0x00004260


	//   ....[152]....
        /*0878*/ 	.word	0x000043a0


	//   ....[153]....
        /*087c*/ 	.word	0x00004400


	//   ....[154]....
        /*0880*/ 	.word	0x00004430


	//   ....[155]....
        /*0884*/ 	.word	0x00004460


	//   ....[156]....
        /*0888*/ 	.word	0x00004600


	//   ....[157]....
        /*088c*/ 	.word	0x00004630


	//   ....[158]....
        /*0890*/ 	.word	0x00004660


	//   ....[159]....
        /*0894*/ 	.word	0x00004690


	//   ....[160]....
        /*0898*/ 	.word	0x00004860


	//   ....[161]....
        /*089c*/ 	.word	0x00004930


	//   ....[162]....
        /*08a0*/ 	.word	0x00004970


	//   ....[163]....
        /*08a4*/ 	.word	0x000049b0


	//   ....[164]....
        /*08a8*/ 	.word	0x000049f0


	//   ....[165]....
        /*08ac*/ 	.word	0x00004a40


	//   ....[166]....
        /*08b0*/ 	.word	0x00004a60


	//   ....[167]....
        /*08b4*/ 	.word	0x00004a80


	//   ....[168]....
        /*08b8*/ 	.word	0x00004c90


	//   ....[169]....
        /*08bc*/ 	.word	0x00004cf0


	//   ....[170]....
        /*08c0*/ 	.word	0x00004d20


	//   ....[171]....
        /*08c4*/ 	.word	0x00004d50


	//   ....[172]....
        /*08c8*/ 	.word	0x00004e00


	//   ....[173]....
        /*08cc*/ 	.word	0x00004e80


	//   ....[174]....
        /*08d0*/ 	.word	0x00004eb0


	//   ....[175]....
        /*08d4*/ 	.word	0x00004ed0


	//   ....[176]....
        /*08d8*/ 	.word	0x00004f20


	//   ....[177]....
        /*08dc*/ 	.word	0x00004f60


	//   ....[178]....
        /*08e0*/ 	.word	0x00004f80


	//   ....[179]....
        /*08e4*/ 	.word	0x00004fc0


	//   ....[180]....
        /*08e8*/ 	.word	0x000050a0


	//   ....[181]....
        /*08ec*/ 	.word	0x000051a0


	//   ....[182]....
        /*08f0*/ 	.word	0x000051d0


	//   ....[183]....
        /*08f4*/ 	.word	0x00005210


	//   ....[184]....
        /*08f8*/ 	.word	0x00005250


	//   ....[185]....
        /*08fc*/ 	.word	0x00005270


	//   ....[186]....
        /*0900*/ 	.word	0x00005310


	//   ....[187]....
        /*0904*/ 	.word	0x000053b0


	//   ....[188]....
        /*0908*/ 	.word	0x000053f0


	//   ....[189]....
        /*090c*/ 	.word	0x00005430


	//   ....[190]....
        /*0910*/ 	.word	0x00005460


	//   ....[191]....
        /*0914*/ 	.word	0x00005490


	//   ....[192]....
        /*0918*/ 	.word	0x000054a0


	//   ....[193]....
        /*091c*/ 	.word	0x00005510


	//   ....[194]....
        /*0920*/ 	.word	0x00005540


	//   ....[195]....
        /*0924*/ 	.word	0x00005570


	//   ....[196]....
        /*0928*/ 	.word	0x00005720


	//   ....[197]....
        /*092c*/ 	.word	0x00005750


	//   ....[198]....
        /*0930*/ 	.word	0x00005780


	//   ....[199]....
        /*0934*/ 	.word	0x000057a0


	//   ....[200]....
        /*0938*/ 	.word	0x00005800


	//   ....[201]....
        /*093c*/ 	.word	0x00005840


	//   ....[202]....
        /*0940*/ 	.word	0x000058e0


	//   ....[203]....
        /*0944*/ 	.word	0x00005910


	//   ....[204]....
        /*0948*/ 	.word	0x00005940


	//   ....[205]....
        /*094c*/ 	.word	0x00005970


	//   ....[206]....
        /*0950*/ 	.word	0x000059a0


	//   ....[207]....
        /*0954*/ 	.word	0x00005a60


	//   ....[208]....
        /*0958*/ 	.word	0x00005a90


	//   ....[209]....
        /*095c*/ 	.word	0x00005ac0


	//   ....[210]....
        /*0960*/ 	.word	0x00005af0


	//   ....[211]....
        /*0964*/ 	.word	0x00005c20


	//   ....[212]....
        /*0968*/ 	.word	0x00005c50


	//   ....[213]....
        /*096c*/ 	.word	0x00005c80


	//   ....[214]....
        /*0970*/ 	.word	0x00005cb0


	//   ....[215]....
        /*0974*/ 	.word	0x00005cf0


	//   ....[216]....
        /*0978*/ 	.word	0x00005d20


	//   ....[217]....
        /*097c*/ 	.word	0x00005e00


	//   ....[218]....
        /*0980*/ 	.word	0x00005e30


	//   ....[219]....
        /*0984*/ 	.word	0x00005e80


	//   ....[220]....
        /*0988*/ 	.word	0x00005ed0


	//   ....[221]....
        /*098c*/ 	.word	0x00005f00


	//   ....[222]....
        /*0990*/ 	.word	0x00005fb0


	//   ....[223]....
        /*0994*/ 	.word	0x00005fd0


	//   ....[224]....
        /*0998*/ 	.word	0x00006040


	//   ....[225]....
        /*099c*/ 	.word	0x00006070


	//   ....[226]....
        /*09a0*/ 	.word	0x000060e0


	//   ....[227]....
        /*09a4*/ 	.word	0x00006110


	//   ....[228]....
        /*09a8*/ 	.word	0x00006170


	//   ....[229]....
        /*09ac*/ 	.word	0x00006250


	//   ....[230]....
        /*09b0*/ 	.word	0x000062c0


	//   ....[231]....
        /*09b4*/ 	.word	0x000062f0


	//   ....[232]....
        /*09b8*/ 	.word	0x000063a0


	//   ....[233]....
        /*09bc*/ 	.word	0x000063d0


	//   ....[234]....
        /*09c0*/ 	.word	0x000063f0


	//   ....[235]....
        /*09c4*/ 	.word	0x00006420


	//   ....[236]....
        /*09c8*/ 	.word	0x00006880


	//   ....[237]....
        /*09cc*/ 	.word	0x000068b0


	//   ....[238]....
        /*09d0*/ 	.word	0x000068c0


	//   ....[239]....
        /*09d4*/ 	.word	0x00006910


	//   ....[240]....
        /*09d8*/ 	.word	0x00006950


	//   ....[241]....
        /*09dc*/ 	.word	0x00006970


	//   ....[242]....
        /*09e0*/ 	.word	0x00006990


	//   ....[243]....
        /*09e4*/ 	.word	0x000069b0


	//   ....[244]....
        /*09e8*/ 	.word	0x00006c90


	//   ....[245]....
        /*09ec*/ 	.word	0x00006ca0


	//   ....[246]....
        /*09f0*/ 	.word	0x00006cb0


	//   ....[247]....
        /*09f4*/ 	.word	0x00006cc0


	//   ....[248]....
        /*09f8*/ 	.word	0x00006fe0


	//   ....[249]....
        /*09fc*/ 	.word	0x00006ff0


	//   ....[250]....
        /*0a00*/ 	.word	0x00007000


	//   ....[251]....
        /*0a04*/ 	.word	0x00007020


	//   ....[252]....
        /*0a08*/ 	.word	0x00007210


	//   ....[253]....
        /*0a0c*/ 	.word	0x00007220


	//   ....[254]....
        /*0a10*/ 	.word	0x000072e0


	//   ....[255]....
        /*0a14*/ 	.word	0x000072f0


	//   ....[0]....
        /*0a18*/ 	.word	0x00007300


	//   ....[1]....
        /*0a1c*/ 	.word	0x00007310


	//   ....[2]....
        /*0a20*/ 	.word	0x00007320


	//   ....[3]....
        /*0a24*/ 	.word	0x00007420


	//   ....[4]....
        /*0a28*/ 	.word	0x00007430


	//   ....[5]....
        /*0a2c*/ 	.word	0x00007440


	//   ....[6]....
        /*0a30*/ 	.word	0x00007530


	//   ....[7]....
        /*0a34*/ 	.word	0x00007570


	//   ....[8]....
        /*0a38*/ 	.word	0x000075d0


	//   ....[9]....
        /*0a3c*/ 	.word	0x00007620


	//   ....[10]....
        /*0a40*/ 	.word	0x00007650


	//   ....[11]....
        /*0a44*/ 	.word	0x00007680


	//   ....[12]....
        /*0a48*/ 	.word	0x000076e0


	//   ....[13]....
        /*0a4c*/ 	.word	0x00007700


	//   ....[14]....
        /*0a50*/ 	.word	0x00007910


	//   ....[15]....
        /*0a54*/ 	.word	0x00007940


	//   ....[16]....
        /*0a58*/ 	.word	0x00007970


	//   ....[17]....
        /*0a5c*/ 	.word	0x000079a0


	//   ....[18]....
        /*0a60*/ 	.word	0x000079d0


	//   ....[19]....
        /*0a64*/ 	.word	0x00007a00


	//   ....[20]....
        /*0a68*/ 	.word	0x00007a30


	//   ....[21]....
        /*0a6c*/ 	.word	0x00007a70


	//   ....[22]....
        /*0a70*/ 	.word	0x00007ab0


	//   ....[23]....
        /*0a74*/ 	.word	0x00007af0


	//   ....[24]....
        /*0a78*/ 	.word	0x00007b30


	//   ....[25]....
        /*0a7c*/ 	.word	0x00007b70


	//   ....[26]....
        /*0a80*/ 	.word	0x00007bc0


	//   ....[27]....
        /*0a84*/ 	.word	0x00007e10


	//   ....[28]....
        /*0a88*/ 	.word	0x00007e50


	//   ....[29]....
        /*0a8c*/ 	.word	0x00007e80


	//   ....[30]....
        /*0a90*/ 	.word	0x00007eb0


	//   ....[31]....
        /*0a94*/ 	.word	0x00007ec0


	//   ....[32]....
        /*0a98*/ 	.word	0x00007ed0


	//   ....[33]....
        /*0a9c*/ 	.word	0x00007ee0


	//   ....[34]....
        /*0aa0*/ 	.word	0x00007f00


	//   ....[35]....
        /*0aa4*/ 	.word	0x00007f20


	//   ....[36]....
        /*0aa8*/ 	.word	0x00007f50


	//   ....[37]....
        /*0aac*/ 	.word	0x00007f80


	//   ....[38]....
        /*0ab0*/ 	.word	0x00008100


	//   ....[39]....
        /*0ab4*/ 	.word	0x00008130


	//   ....[40]....
        /*0ab8*/ 	.word	0x00008280


	//   ....[41]....
        /*0abc*/ 	.word	0x000082c0


	//   ....[42]....
        /*0ac0*/ 	.word	0x00008300


	//   ....[43]....
        /*0ac4*/ 	.word	0x00008340


	//   ....[44]....
        /*0ac8*/ 	.word	0x00008380


	//   ....[45]....
        /*0acc*/ 	.word	0x000083b0


	//   ....[46]....
        /*0ad0*/ 	.word	0x000083f0


	//   ....[47]....
        /*0ad4*/ 	.word	0x00008420


	//   ....[48]....
        /*0ad8*/ 	.word	0x00008440


	//   ....[49]....
        /*0adc*/ 	.word	0x00008460


	//   ....[50]....
        /*0ae0*/ 	.word	0x000084a0


	//   ....[51]....
        /*0ae4*/ 	.word	0x000084d0


	//   ....[52]....
        /*0ae8*/ 	.word	0x00008500


	//   ....[53]....
        /*0aec*/ 	.word	0x00008600


	//   ....[54]....
        /*0af0*/ 	.word	0x00008630


	//   ....[55]....
        /*0af4*/ 	.word	0x000086d0


	//   ....[56]....
        /*0af8*/ 	.word	0x00008860


	//   ....[57]....
        /*0afc*/ 	.word	0x000088a0


	//   ....[58]....
        /*0b00*/ 	.word	0x000088d0


	//   ....[59]....
        /*0b04*/ 	.word	0x00008900


	//   ....[60]....
        /*0b08*/ 	.word	0x00008940


	//   ....[61]....
        /*0b0c*/ 	.word	0x00008970


	//   ....[62]....
        /*0b10*/ 	.word	0x00008980


	//   ....[63]....
        /*0b14*/ 	.word	0x000089a0


	//   ....[64]....
        /*0b18*/ 	.word	0x000089d0


	//   ....[65]....
        /*0b1c*/ 	.word	0x000089f0


	//   ....[66]....
        /*0b20*/ 	.word	0x00008b30


	//   ....[67]....
        /*0b24*/ 	.word	0x00008bb0


	//   ....[68]....
        /*0b28*/ 	.word	0x00008ce0


	//   ....[69]....
        /*0b2c*/ 	.word	0x00008d20


	//   ....[70]....
        /*0b30*/ 	.word	0x00008d60


	//   ....[71]....
        /*0b34*/ 	.word	0x00008da0


	//   ....[72]....
        /*0b38*/ 	.word	0x00008de0


	//   ....[73]....
        /*0b3c*/ 	.word	0x00008e10


	//   ....[74]....
        /*0b40*/ 	.word	0x00008e30


	//   ....[75]....
        /*0b44*/ 	.word	0x00008e40


	//   ....[76]....
        /*0b48*/ 	.word	0x00008e50


	//   ....[77]....
        /*0b4c*/ 	.word	0x00008e70


	//   ....[78]....
        /*0b50*/ 	.word	0x00008ea0


	//   ....[79]....
        /*0b54*/ 	.word	0x00008ec0


	//   ....[80]....
        /*0b58*/ 	.word	0x000096d0


	//   ....[81]....
        /*0b5c*/ 	.word	0x000096f0


	//   ....[82]....
        /*0b60*/ 	.word	0x00009710


	//   ....[83]....
        /*0b64*/ 	.word	0x00009730


	//   ....[84]....
        /*0b68*/ 	.word	0x00009760


	//   ....[85]....
        /*0b6c*/ 	.word	0x00009820


	//   ....[86]....
        /*0b70*/ 	.word	0x000098a0


	//   ....[87]....
        /*0b74*/ 	.word	0x000098c0


	//   ....[88]....
        /*0b78*/ 	.word	0x000098e0


	//   ....[89]....
        /*0b7c*/ 	.word	0x00009900


	//   ....[90]....
        /*0b80*/ 	.word	0x00009920


	//   ....[91]....
        /*0b84*/ 	.word	0x00009990


	//   ....[92]....
        /*0b88*/ 	.word	0x000099b0


	//   ....[93]....
        /*0b8c*/ 	.word	0x000099e0


	//   ....[94]....
        /*0b90*/ 	.word	0x00009a10


	//   ....[95]....
        /*0b94*/ 	.word	0x00009a80


	//   ....[96]....
        /*0b98*/ 	.word	0x00009ae0


	//   ....[97]....
        /*0b9c*/ 	.word	0x00009b90


	//----- nvinfo : EIATTR_SYSCALL_OFFSETS
	.align		4
.L_32:
        /*0ba0*/ 	.byte	0x04, 0x46
        /*0ba2*/ 	.short	(.L_34 - .L_33)


	//   ....[0]....
.L_33:
        /*0ba4*/ 	.word	0x00009510


	//----- nvinfo : EIATTR_EXIT_INSTR_OFFSETS
	.align		4
.L_34:
        /*0ba8*/ 	.byte	0x04, 0x1c
        /*0baa*/ 	.short	(.L_36 - .L_35)


	//   ....[0]....
.L_35:
        /*0bac*/ 	.word	0x00009ca0


	//   ....[1]....
        /*0bb0*/ 	.word	0x00009ce0


	//----- nvinfo : EIATTR_REQNTID
	.align		4
.L_36:
        /*0bb4*/ 	.byte	0x04, 0x10
        /*0bb6*/ 	.short	(.L_38 - .L_37)
.L_37:
        /*0bb8*/ 	.word	0x00000040
        /*0bbc*/ 	.word	0x00000001
        /*0bc0*/ 	.word	0x00000001


	//----- nvinfo : EIATTR_CRS_STACK_SIZE
	.align		4
.L_38:
        /*0bc4*/ 	.byte	0x04, 0x1e
        /*0bc6*/ 	.short	(.L_40 - .L_39)
.L_39:
        /*0bc8*/ 	.word	0x00000000


	//----- nvinfo : EIATTR_CBANK_PARAM_SIZE
	.align		4
.L_40:
        /*0bcc*/ 	.byte	0x03, 0x19
        /*0bce*/ 	.short	0x0034


	//----- nvinfo : EIATTR_PARAM_CBANK
	.align		4
        /*0bd0*/ 	.byte	0x04, 0x0a
        /*0bd2*/ 	.short	(.L_42 - .L_41)
	.align		4
.L_41:
        /*0bd4*/ 	.word	index@(.nv.constant0.triton_per_fused_cumsum_index_mul_rsub_sort_sub_sum_0)
        /*0bd8*/ 	.short	0x0210
        /*0bda*/ 	.short	0x0034


	//----- nvinfo : EIATTR_SW_WAR
	.align		4
.L_42:
        /*0bdc*/ 	.byte	0x04, 0x36
        /*0bde*/ 	.short	(.L_44 - .L_43)
.L_43:
        /*0be0*/ 	.word	0x00000008
.L_44:


//--------------------- .nv.callgraph             --------------------------
	.section	.nv.callgraph,"",@"SHT_CUDA_CALLGRAPH"
	.align	4
	.sectionentsize	8
	.align		4
        /*0000*/ 	.word	0x00000000
	.align		4
        /*0004*/ 	.word	0xffffffff
	.align		4
        /*0008*/ 	.word	index@(triton_per_fused_cumsum_index_mul_rsub_sort_sub_sum_0)
	.align		4
        /*000c*/ 	.word	index@(__assertfail)
	.align		4
        /*0010*/ 	.word	0x00000000
	.align		4
        /*0014*/ 	.word	0xfffffffe
	.align		4
        /*0018*/ 	.word	0x00000000
	.align		4
        /*001c*/ 	.word	0xfffffffd
	.align		4
        /*0020*/ 	.word	0x00000000
	.align		4
        /*0024*/ 	.word	0xfffffffc


//--------------------- .nv.constant4             --------------------------
	.section	.nv.constant4,"a",@progbits
	.align	8
	.align		8
.nv.constant4:
        /*0000*/ 	.dword	__assertfail
	.align		8
        /*0008*/ 	.dword	assertFunc_0
	.align		8
        /*0010*/ 	.dword	assertFile_0
	.align		8
        /*0018*/ 	.dword	assertMessage_0


//--------------------- .text.triton_per_fused_cumsum_index_mul_rsub_sort_sub_sum_0 --------------------------
	.section	.text.triton_per_fused_cumsum_index_mul_rsub_sort_sub_sum_0,"ax",@progbits
	.sectionflags	@"SHF_BARRIERS=1"
	.align	128
        .global         triton_per_fused_cumsum_index_mul_rsub_sort_sub_sum_0
        .type           triton_per_fused_cumsum_index_mul_rsub_sort_sub_sum_0,@function
        .size           triton_per_fused_cumsum_index_mul_rsub_sort_sub_sum_0,(.L_x_2 - triton_per_fused_cumsum_index_mul_rsub_sort_sub_sum_0)
        .other          triton_per_fused_cumsum_index_mul_rsub_sort_sub_sum_0,@"STO_CUDA_ENTRY STV_DEFAULT"
triton_per_fused_cumsum_index_mul_rsub_sort_sub_sum_0:
.text.triton_per_fused_cumsum_index_mul_rsub_sort_sub_sum_0:
[----:B------:R-:W0:Y:S01]  /*0000*/  LDC R1, c[0x0][0x28] ;  /* 0x00000a00ff017b82 */ /* 0x000e220000000800 */
[----:B------:R-:W1:Y:S07]  /*0010*/  S2R R9, SR_TID.X ;  /* 0x0000000000097919 */ /* 0x000e6e0000002100 */
[----:B------:R-:W2:Y:S01]  /*0020*/  LDC.64 R14, c[0x0][0x218] ;  /* 0x00008600ff0e7b82 */ /* 0x000ea20000000a00 */
[----:B------:R-:W-:-:S07]  /*0030*/  ULDC.64 UR6, c[0x0][0x208] ;  /* 0x0000820000067ab9 */ /* 0x000fce0000000a00 */
[----:B------:R-:W3:Y:S01]  /*0040*/  LDC.64 R20, c[0x0][0x210] ;  /* 0x00008400ff147b82 */ /* 0x000ee20000000a00 */
[----:B-1----:R-:W-:-:S05]  /*0050*/  IMAD.SHL.U32 R10, R9, 0x4, RZ ;  /* 0x00000004090a7824 */ /* 0x002fca00078e00ff */
[----:B------:R-:W-:-:S05]  /*0060*/  LOP3.LUT R11, R10, 0xfc, RZ, 0xc0, !PT ;  /* 0x000000fc0a0b7812 */ /* 0x000fca00078ec0ff */
[----:B--2---:R-:W-:-:S04]  /*0070*/  IMAD.WIDE.U32 R16, R11, 0x4, R14 ;  /* 0x000000040b107825 */ /* 0x004fc800078e000e */
[C---:B---3--:R-:W-:Y:S02]  /*0080*/  IMAD.WIDE.U32 R20, R11.reuse, 0x4, R20 ;  /* 0x000000040b147825 */ /* 0x048fe400078e0014 */
[----:B------:R-:W2:Y:S04]  /*0090*/  LDG.E.128 R16, desc[UR6][R16.64] ;  /* 0x0000000610107981 */ /* 0x000ea8000c1e1d00 */
[----:B------:R-:W3:Y:S01]  /*00a0*/  LDG.E.128 R20, desc[UR6][R20.64] ;  /* 0x0000000614147981 */ /* 0x000ee2000c1e1d00 */
[----:B------:R-:W-:Y:S01]  /*00b0*/  IMAD.MOV.U32 R24, RZ, RZ, 0x40000000 ;  /* 0x40000000ff187424 */ /* 0x000fe200078e00ff */
[C---:B------:R-:W-:Y:S01]  /*00c0*/  LOP3.LUT R10, R11.reuse, 0x1, RZ, 0xfc, !PT ;  /* 0x000000010b0a7812 */ /* 0x040fe200078efcff */
[----:B------:R-:W1:Y:S01]  /*00d0*/  S2UR UR5, SR_CgaCtaId ;  /* 0x00000000000579c3 */ /* 0x000e620000008800 */
[----:B------:R-:W-:Y:S01]  /*00e0*/  LOP3.LUT R12, R11, 0x2, RZ, 0xfc, !PT ;  /* 0x000000020b0c7812 */ /* 0x000fe200078efcff */
[----:B------:R-:W-:Y:S01]  /*00f0*/  UMOV UR4, 0x400 ;  /* 0x0000040000047882 */ /* 0x000fe20000000000 */
[----:B------:R-:W-:-:S04]  /*0100*/  SHF.R.U32.HI R47, RZ, 0x1, R9 ;  /* 0x00000001ff2f7819 */ /* 0x000fc80000011609 */
[----:B------:R-:W-:Y:S01]  /*0110*/  LOP3.LUT R47, R47, 0x1, RZ, 0xc0, !PT ;  /* 0x000000012f2f7812 */ /* 0x000fe200078ec0ff */
[----:B-1----:R-:W-:Y:S01]  /*0120*/  UPRMT UR4, UR5, 0x654, UR4 ;  /* 0x0000065405047896 */ /* 0x002fe20008000004 */
[-C--:B--2---:R-:W-:Y:S01]  /*0130*/  FFMA R25, R18, R24.reuse, -1 ;  /* 0xbf80000012197423 */ /* 0x084fe20000000018 */
[-C--:B------:R-:W-:Y:S01]  /*0140*/  FFMA R13, R16, R24.reuse, -1 ;  /* 0xbf800000100d7423 */ /* 0x080fe20000000018 */
[-C--:B------:R-:W-:Y:S01]  /*0150*/  FFMA R18, R19, R24.reuse, -1 ;  /* 0xbf80000013127423 */ /* 0x080fe20000000018 */
[----:B------:R-:W-:Y:S01]  /*0160*/  FFMA R24, R17, R24, -1 ;  /* 0xbf80000011187423 */ /* 0x000fe20000000018 */
[----:B---3--:R-:W-:Y:S01]  /*0170*/  FFMA R22, R22, -R25, 1 ;  /* 0x3f80000016167423 */ /* 0x008fe20000000819 */
[----:B------:R-:W-:Y:S01]  /*0180*/  FFMA R19, R20, -R13, 1 ;  /* 0x3f80000014137423 */ /* 0x000fe2000000080d */
[----:B------:R-:W-:Y:S01]  /*0190*/  LOP3.LUT R13, R11, 0x3, RZ, 0xfc, !PT ;  /* 0x000000030b0d7812 */ /* 0x000fe200078efcff */
[----:B------:R-:W-:Y:S01]  /*01a0*/  FFMA R24, R21, -R24, 1 ;  /* 0x3f80000015187423 */ /* 0x000fe20000000818 */
[----:B------:R-:W-:Y:S01]  /*01b0*/  FFMA R25, R23, -R18, 1 ;  /* 0x3f80000017197423 */ /* 0x000fe20000000812 */
[----:B------:R-:W-:-:S02]  /*01c0*/  PRMT R21, R11, 0x5410, R12 ;  /* 0x000054100b157816 */ /* 0x000fc4000000000c */
[----:B------:R-:W-:Y:S02]  /*01d0*/  PRMT R20, R10, 0x5410, R13 ;  /* 0x000054100a147816 */ /* 0x000fe4000000000d */
[----:B------:R-:W-:Y:S02]  /*01e0*/  FSETP.GEU.AND P2, PT, R19, R24, PT ;  /* 0x000000181300720b */ /* 0x000fe40003f4e000 */
[CC--:B------:R-:W-:Y:S02]  /*01f0*/  FSETP.GEU.AND P1, PT, R22.reuse, R25.reuse, PT ;  /* 0x000000191600720b */ /* 0x0c0fe40003f2e000 */
[----:B------:R-:W-:Y:S02]  /*0200*/  LOP3.LUT R11, R22, R25, RZ, 0x3c, !PT ;  /* 0x00000019160b7212 */ /* 0x000fe400078e3cff */
[----:B------:R-:W-:Y:S02]  /*0210*/  LOP3.LUT R12, R24, R19, RZ, 0x3c, !PT ;  /* 0x00000013180c7212 */ /* 0x000fe400078e3cff */
[----:B------:R-:W-:-:S02]  /*0220*/  LOP3.LUT R13, R20, R21, RZ, 0x3c, !PT ;  /* 0x00000015140d7212 */ /* 0x000fc400078e3cff */
[----:B------:R-:W-:Y:S02]  /*0230*/  LOP3.LUT R10, R9, 0x1, RZ, 0xc0, !PT ;  /* 0x00000001090a7812 */ /* 0x000fe400078ec0ff */
[----:B------:R-:W-:Y:S02]  /*0240*/  SEL R11, R11, RZ, P1 ;  /* 0x000000ff0b0b7207 */ /* 0x000fe40000800000 */
[----:B------:R-:W-:Y:S02]  /*0250*/  SEL R12, R12, RZ, !P2 ;  /* 0x000000ff0c0c7207 */ /* 0x000fe40005000000 */
[C---:B------:R-:W-:Y:S02]  /*0260*/  PRMT R23, R13.reuse, 0x7632, R23 ;  /* 0x000076320d177816 */ /* 0x040fe40000000017 */
[----:B------:R-:W-:Y:S02]  /*0270*/  SEL R26, R13, RZ, !P2 ;  /* 0x000000ff0d1a7207 */ /* 0x000fe40005000000 */
[----:B------:R-:W-:-:S02]  /*0280*/  ISETP.NE.U32.AND P0, PT, R10, 0x1, PT ;  /* 0x000000010a00780c */ /* 0x000fc40003f05070 */
[C---:B------:R-:W-:Y:S02]  /*0290*/  LOP3.LUT R13, R11.reuse, R22, RZ, 0x3c, !PT ;  /* 0x000000160b0d7212 */ /* 0x040fe400078e3cff */
[C---:B------:R-:W-:Y:S02]  /*02a0*/  LOP3.LUT R16, R12.reuse, R19, RZ, 0x3c, !PT ;  /* 0x000000130c107212 */ /* 0x040fe400078e3cff */
[----:B------:R-:W-:Y:S02]  /*02b0*/  LOP3.LUT R17, R11, R25, RZ, 0x3c, !PT ;  /* 0x000000190b117212 */ /* 0x000fe400078e3cff */
[----:B------:R-:W-:Y:S02]  /*02c0*/  LOP3.LUT R18, R12, R24, RZ, 0x3c, !PT ;  /* 0x000000180c127212 */ /* 0x000fe400078e3cff */
[----:B------:R-:W-:Y:S02]  /*02d0*/  SEL R23, R23, RZ, P1 ;  /* 0x000000ff17177207 */ /* 0x000fe40000800000 */
[----:B------:R-:W-:-:S02]  /*02e0*/  FSETP.GEU.XOR P1, PT, R16, R13, !P0 ;  /* 0x0000000d1000720b */ /* 0x000fc4000472e800 */
[----:B------:R-:W-:Y:S02]  /*02f0*/  LOP3.LUT R16, R16, R11, R22, 0x96, !PT ;  /* 0x0000000b10107212 */ /* 0x000fe400078e9616 */
[----:B------:R-:W-:Y:S02]  /*0300*/  FSETP.GEU.XOR P2, PT, R18, R17, !P0 ;  /* 0x000000111200720b */ /* 0x000fe4000474e800 */
[----:B------:R-:W-:Y:S02]  /*0310*/  LOP3.LUT R18, R18, R11, R25, 0x96, !PT ;  /* 0x0000000b12127212 */ /* 0x000fe400078e9619 */
[----:B------:R-:W-:Y:S02]  /*0320*/  PRMT R23, R26, 0x5410, R23 ;  /* 0x000054101a177816 */ /* 0x000fe40000000017 */
[----:B------:R-:W-:Y:S02]  /*0330*/  SEL R13, R16, RZ, !P1 ;  /* 0x000000ff100d7207 */ /* 0x000fe40004800000 */
[----:B------:R-:W-:-:S02]  /*0340*/  SEL R18, R18, RZ, !P2 ;  /* 0x000000ff12127207 */ /* 0x000fc40005000000 */
[C---:B------:R-:W-:Y:S02]  /*0350*/  LOP3.LUT R16, R23.reuse, R21, RZ, 0x3c, !PT ;  /* 0x0000001517107212 */ /* 0x040fe400078e3cff */
[----:B------:R-:W-:Y:S02]  /*0360*/  LOP3.LUT R17, R23, R20, RZ, 0x3c, !PT ;  /* 0x0000001417117212 */ /* 0x000fe400078e3cff */
[----:B------:R-:W-:Y:S02]  /*0370*/  LOP3.LUT R23, R13, R12, R19, 0x96, !PT ;  /* 0x0000000c0d177212 */ /* 0x000fe400078e9613 */
[----:B------:R-:W-:Y:S02]  /*0380*/  LOP3.LUT R19, R13, R11, R22, 0x96, !PT ;  /* 0x0000000b0d137212 */ /* 0x000fe400078e9616 */
[----:B------:R-:W-:Y:S02]  /*0390*/  LOP3.LUT R13, R18, R11, R25, 0x96, !PT ;  /* 0x0000000b120d7212 */ /* 0x000fe400078e9619 */
[----:B------:R-:W-:-:S02]  /*03a0*/  LOP3.LUT R21, R18, R12, R24, 0x96, !PT ;  /* 0x0000000c12157212 */ /* 0x000fc400078e9618 */
[----:B------:R-:W-:Y:S02]  /*03b0*/  FSETP.GEU.XOR P3, PT, R19, R13, !P0 ;  /* 0x0000000d1300720b */ /* 0x000fe4000476e800 */
[CC--:B------:R-:W-:Y:S02]  /*03c0*/  FSETP.GEU.XOR P0, PT, R23.reuse, R21.reuse, !P0 ;  /* 0x000000151700720b */ /* 0x0c0fe4000470e800 */
[----:B------:R-:W-:Y:S02]  /*03d0*/  LOP3.LUT R22, R23, R21, RZ, 0x3c, !PT ;  /* 0x0000001517167212 */ /* 0x000fe400078e3cff */
[----:B------:R-:W-:Y:S02]  /*03e0*/  LOP3.LUT R18, R19, R13, RZ, 0x3c, !PT ;  /* 0x0000000d13127212 */ /* 0x000fe400078e3cff */
[----:B------:R-:W-:Y:S02]  /*03f0*/  SEL R22, R22, RZ, !P0 ;  /* 0x000000ff16167207 */ /* 0x000fe40004000000 */
[----:B------:R-:W-:-:S02]  /*0400*/  LOP3.LUT R11, R9, 0x1, RZ, 0xc, !PT ;  /* 0x00000001090b7812 */ /* 0x000fc400078e0cff */
[----:B------:R-:W-:Y:S02]  /*0410*/  LOP3.LUT R30, R22, R21, RZ, 0x3c, !PT ;  /* 0x00000015161e7212 */ /* 0x000fe400078e3cff */
[----:B------:R-:W-:Y:S02]  /*0420*/  SEL R18, R18, RZ, !P3 ;  /* 0x000000ff12127207 */ /* 0x000fe40005800000 */
[----:B------:R-:W-:Y:S01]  /*0430*/  LOP3.LUT R35, R22, R23, RZ, 0x3c, !PT ;  /* 0x0000001716237212 */ /* 0x000fe200078e3cff */
[CC--:B------:R-:W-:Y:S01]  /*0440*/  IMAD R26, R11.reuse, R30.reuse, RZ ;  /* 0x0000001e0b1a7224 */ /* 0x0c0fe200078e02ff */
[----:B------:R-:W-:Y:S01]  /*0450*/  LOP3.LUT R27, R18, R19, RZ, 0x3c, !PT ;  /* 0x00000013121b7212 */ /* 0x000fe200078e3cff */
[----:B------:R-:W-:Y:S01]  /*0460*/  IMAD R30, R10, R30, RZ ;  /* 0x0000001e0a1e7224 */ /* 0x000fe200078e02ff */
[----:B------:R-:W-:Y:S01]  /*0470*/  LOP3.LUT R40, R18, R13, RZ, 0x3c, !PT ;  /* 0x0000000d12287212 */ /* 0x000fe200078e3cff */
[C---:B------:R-:W-:Y:S01]  /*0480*/  IMAD R29, R11.reuse, R35, RZ ;  /* 0x000000230b1d7224 */ /* 0x040fe200078e02ff */
[----:B------:R-:W1:Y:S01]  /*0490*/  SHFL.BFLY PT, R37, R26, 0x1, 0x1f ;  /* 0x0c201f001a257f89 */ /* 0x000e6200000e0000 */
[-C--:B------:R-:W-:Y:S01]  /*04a0*/  IMAD R24, R10, R27.reuse, RZ ;  /* 0x0000001b0a187224 */ /* 0x080fe200078e02ff */
[----:B------:R-:W-:Y:S01]  /*04b0*/  PRMT R25, R16, 0x7632, R25 ;  /* 0x0000763210197816 */ /* 0x000fe20000000019 */
[C---:B------:R-:W-:Y:S01]  /*04c0*/  IMAD R27, R11.reuse, R27, RZ ;  /* 0x0000001b0b1b7224 */ /* 0x040fe200078e02ff */
[----:B------:R-:W2:Y:S01]  /*04d0*/  SHFL.BFLY PT, R41, R30, 0x1, 0x1f ;  /* 0x0c201f001e297f89 */ /* 0x000ea200000e0000 */
[-C--:B------:R-:W-:Y:S01]  /*04e0*/  IMAD R33, R11, R40.reuse, RZ ;  /* 0x000000280b217224 */ /* 0x080fe200078e02ff */
[C---:B------:R-:W-:Y:S01]  /*04f0*/  PRMT R12, R17.reuse, 0x7632, R12 ;  /* 0x00007632110c7816 */ /* 0x040fe2000000000c */
[----:B------:R-:W-:Y:S01]  /*0500*/  IMAD R40, R10, R40, RZ ;  /* 0x000000280a287224 */ /* 0x000fe200078e02ff */
[----:B------:R-:W-:Y:S01]  /*0510*/  LOP3.LUT R20, R16, R25, RZ, 0x3c, !PT ;  /* 0x0000001910147212 */ /* 0x000fe200078e3cff */
[----:B------:R-:W3:Y:S01]  /*0520*/  SHFL.BFLY PT, R52, R27, 0x1, 0x1f ;  /* 0x0c201f001b347f89 */ /* 0x000ee200000e0000 */
[----:B------:R-:W-:Y:S01]  /*0530*/  LOP3.LUT R28, R17, R12, RZ, 0x3c, !PT ;  /* 0x0000000c111c7212 */ /* 0x000fe200078e3cff */
[----:B------:R-:W-:Y:S01]  /*0540*/  IMAD R35, R10, R35, RZ ;  /* 0x000000230a237224 */ /* 0x000fe200078e02ff */
[----:B------:R-:W-:Y:S01]  /*0550*/  SEL R20, R20, RZ, !P1 ;  /* 0x000000ff14147207 */ /* 0x000fe20004800000 */
[----:B------:R-:W4:Y:S01]  /*0560*/  SHFL.BFLY PT, R39, R24, 0x1, 0x1f ;  /* 0x0c201f0018277f89 */ /* 0x000f2200000e0000 */
[----:B------:R-:W-:-:S02]  /*0570*/  SEL R28, R28, RZ, !P2 ;  /* 0x000000ff1c1c7207 */ /* 0x000fc40005000000 */
[C---:B------:R-:W-:Y:S01]  /*0580*/  LOP3.LUT R49, R20.reuse, R16, RZ, 0x3c, !PT ;  /* 0x0000001014317212 */ /* 0x040fe200078e3cff */
[----:B------:R-:W5:Y:S01]  /*0590*/  SHFL.BFLY PT, R50, R29, 0x1, 0x1f ;  /* 0x0c201f001d327f89 */ /* 0x000f6200000e0000 */
[----:B------:R-:W-:Y:S02]  /*05a0*/  LOP3.LUT R51, R20, R25, RZ, 0x3c, !PT ;  /* 0x0000001914337212 */ /* 0x000fe400078e3cff */
[----:B------:R-:W-:Y:S01]  /*05b0*/  LOP3.LUT R49, R49, R28, R17, 0x96, !PT ;  /* 0x0000001c31317212 */ /* 0x000fe200078e9611 */
[----:B------:R-:W5:Y:S01]  /*05c0*/  SHFL.BFLY PT, R46, R33, 0x1, 0x1f ;  /* 0x0c201f00212e7f89 */ /* 0x000f6200000e0000 */
[----:B------:R-:W-:Y:S02]  /*05d0*/  LOP3.LUT R51, R51, R28, R12, 0x96, !PT ;  /* 0x0000001c33337212 */ /* 0x000fe400078e960c */
[----:B------:R-:W-:Y:S01]  /*05e0*/  SEL R49, R49, RZ, !P0 ;  /* 0x000000ff31317207 */ /* 0x000fe20004000000 */
[----:B------:R-:W5:Y:S01]  /*05f0*/  SHFL.BFLY PT, R31, R40, 0x1, 0x1f ;  /* 0x0c201f00281f7f89 */ /* 0x000f6200000e0000 */
[----:B------:R-:W-:Y:S01]  /*0600*/  SEL R51, R51, RZ, !P3 ;  /* 0x000000ff33337207 */ /* 0x000fe20005800000 */
[----:B-1----:R-:W-:Y:S01]  /*0610*/  IMAD.IADD R37, R26, 0x1, R37 ;  /* 0x000000011a257824 */ /* 0x002fe200078e0225 */
[----:B------:R-:W-:Y:S01]  /*0620*/  ISETP.NE.U32.AND P0, PT, R47, 0x1, PT ;  /* 0x000000012f00780c */ /* 0x000fe20003f05070 */
[----:B------:R-:W1:Y:S01]  /*0630*/  SHFL.BFLY PT, R48, R35, 0x1, 0x1f ;  /* 0x0c201f0023307f89 */ /* 0x000e6200000e0000 */
[----:B--2---:R-:W-:Y:S01]  /*0640*/  IMAD.IADD R30, R30, 0x1, R41 ;  /* 0x000000011e1e7824 */ /* 0x004fe200078e0229 */
[----:B------:R-:W-:-:S02]  /*0650*/  LOP3.LUT R16, R49, R20, R16, 0x96, !PT ;  /* 0x0000001431107212 */ /* 0x000fc400078e9610 */
[----:B------:R-:W-:Y:S01]  /*0660*/  LOP3.LUT R20, R51, R20, R25, 0x96, !PT ;  /* 0x0000001433147212 */ /* 0x000fe200078e9619 */
[----:B---3--:R-:W-:Y:S01]  /*0670*/  IMAD.IADD R52, R27, 0x1, R52 ;  /* 0x000000011b347824 */ /* 0x008fe200078e0234 */
[----:B------:R-:W-:Y:S02]  /*0680*/  LOP3.LUT R17, R49, R28, R17, 0x96, !PT ;  /* 0x0000001c31117212 */ /* 0x000fe400078e9611 */
[----:B------:R-:W-:Y:S01]  /*0690*/  LOP3.LUT R25, R51, R28, R12, 0x96, !PT ;  /* 0x0000001c33197212 */ /* 0x000fe200078e960c */
[----:B----4-:R-:W-:Y:S01]  /*06a0*/  IMAD.IADD R39, R24, 0x1, R39 ;  /* 0x0000000118277824 */ /* 0x010fe200078e0227 */
[CC--:B------:R-:W-:Y:S02]  /*06b0*/  FSETP.GEU.XOR P2, PT, R37.reuse, R30.reuse, !P0 ;  /* 0x0000001e2500720b */ /* 0x0c0fe4000474e800 */
[----:B------:R-:W-:Y:S01]  /*06c0*/  LOP3.LUT R49, R37, R30, RZ, 0x3c, !PT ;  /* 0x0000001e25317212 */ /* 0x000fe200078e3cff */
[----:B-----5:R-:W-:Y:S01]  /*06d0*/  IMAD.IADD R50, R29, 0x1, R50 ;  /* 0x000000011d327824 */ /* 0x020fe200078e0232 */
[----:B------:R-:W-:-:S02]  /*06e0*/  PRMT R12, R11, 0x9910, RZ ;  /* 0x000099100b0c7816 */ /* 0x000fc400000000ff */
[----:B------:R-:W-:Y:S01]  /*06f0*/  PRMT R37, R20, 0x9910, RZ ;  /* 0x0000991014257816 */ /* 0x000fe200000000ff */
[----:B0-----:R-:W-:Y:S01]  /*0700*/  IMAD.IADD R46, R33, 0x1, R46 ;  /* 0x00000001212e7824 */ /* 0x001fe200078e022e */
[----:B------:R-:W-:Y:S02]  /*0710*/  PRMT R29, R17, 0x9910, RZ ;  /* 0x00009910111d7816 */ /* 0x000fe400000000ff */
[----:B------:R-:W-:Y:S01]  /*0720*/  PRMT R27, R16, 0x9910, RZ ;  /* 0x00009910101b7816 */ /* 0x000fe200000000ff */
[----:B------:R-:W-:Y:S01]  /*0730*/  IMAD.IADD R33, R40, 0x1, R31 ;  /* 0x0000000128217824 */ /* 0x000fe200078e021f */
[----:B------:R-:W-:Y:S01]  /*0740*/  FSETP.GEU.XOR P1, PT, R52, R39, !P0 ;  /* 0x000000273400720b */ /* 0x000fe2000472e800 */
[----:B------:R-:W-:Y:S01]  /*0750*/  IMAD R28, R10, R29, RZ ;  /* 0x0000001d0a1c7224 */ /* 0x000fe200078e02ff */
[----:B------:R-:W-:Y:S01]  /*0760*/  LOP3.LUT R31, R52, R39, RZ, 0x3c, !PT ;  /* 0x00000027341f7212 */ /* 0x000fe200078e3cff */
[-C--:B------:R-:W-:Y:S01]  /*0770*/  IMAD R39, R12, R37.reuse, RZ ;  /* 0x000000250c277224 */ /* 0x080fe200078e02ff */
[----:B------:R-:W-:Y:S01]  /*0780*/  PRMT R53, R25, 0x9910, RZ ;  /* 0x0000991019357816 */ /* 0x000fe200000000ff */
[----:B------:R-:W-:Y:S01]  /*0790*/  IMAD R37, R10, R37, RZ ;  /* 0x000000250a257224 */ /* 0x000fe200078e02ff */
[----:B------:R-:W-:Y:S01]  /*07a0*/  LOP3.LUT R41, R28, 0xffff, RZ, 0xc0, !PT ;  /* 0x0000ffff1c297812 */ /* 0x000fe200078ec0ff */
[----:B------:R-:W-:Y:S01]  /*07b0*/  IMAD R30, R12, R27, RZ ;  /* 0x0000001b0c1e7224 */ /* 0x000fe200078e02ff */
[----:B------:R-:W-:Y:S01]  /*07c0*/  FSETP.GEU.XOR P4, PT, R46, R33, !P0 ;  /* 0x000000212e00720b */ /* 0x000fe2000478e800 */
[----:B-1----:R-:W-:Y:S01]  /*07d0*/  IMAD.IADD R35, R35, 0x1, R48 ;  /* 0x0000000123237824 */ /* 0x002fe200078e0230 */
[----:B------:R-:W-:Y:S01]  /*07e0*/  LOP3.LUT R48, R39, 0xffff, RZ, 0xc0, !PT ;  /* 0x0000ffff27307812 */ /* 0x000fe200078ec0ff */
[----:B------:R-:W-:Y:S01]  /*07f0*/  IMAD R24, R10, R27, RZ ;  /* 0x0000001b0a187224 */ /* 0x000fe200078e02ff */
[----:B------:R-:W-:Y:S01]  /*0800*/  LOP3.LUT R40, R37, 0xffff, RZ, 0xc0, !PT ;  /* 0x0000ffff25287812 */ /* 0x000fe200078ec0ff */
[-C--:B------:R-:W-:Y:S01]  /*0810*/  IMAD R26, R12, R53.reuse, RZ ;  /* 0x000000350c1a7224 */ /* 0x080fe200078e02ff */
[----:B------:R-:W-:Y:S01]  /*0820*/  LOP3.LUT R47, R30, 0xffff, RZ, 0xc0, !PT ;  /* 0x0000ffff1e2f7812 */ /* 0x000fe200078ec0ff */
[----:B------:R-:W-:Y:S01]  /*0830*/  IMAD R27, R10, R53, RZ ;  /* 0x000000350a1b7224 */ /* 0x000fe200078e02ff */
[CC--:B------:R-:W-:Y:S01]  /*0840*/  FSETP.GEU.XOR P3, PT, R50.reuse, R35.reuse, !P0 ;  /* 0x000000233200720b */ /* 0x0c0fe2000476e800 */
[----:B------:R-:W0:Y:S01]  /*0850*/  SHFL.BFLY PT, R48, R48, 0x1, 0x1f ;  /* 0x0c201f0030307f89 */ /* 0x000e2200000e0000 */
[----:B------:R-:W-:Y:S01]  /*0860*/  LOP3.LUT R51, R50, R35, RZ, 0x3c, !PT ;  /* 0x0000002332337212 */ /* 0x000fe200078e3cff */
[----:B------:R-:W-:Y:S01]  /*0870*/  IMAD R35, R12, R29, RZ ;  /* 0x0000001d0c237224 */ /* 0x000fe200078e02ff */
[----:B------:R-:W-:Y:S01]  /*0880*/  LOP3.LUT R29, R24, 0xffff, RZ, 0xc0, !PT ;  /* 0x0000ffff181d7812 */ /* 0x000fe200078ec0ff */
[----:B------:R-:W1:Y:S01]  /*0890*/  SHFL.BFLY PT, R40, R40, 0x1, 0x1f ;  /* 0x0c201f0028287f89 */ /* 0x000e6200000e0000 */
[----:B------:R-:W-:-:S02]  /*08a0*/  LOP3.LUT R52, R26, 0xffff, RZ, 0xc0, !PT ;  /* 0x0000ffff1a347812 */ /* 0x000fc400078ec0ff */
[----:B------:R-:W-:Y:S01]  /*08b0*/  LOP3.LUT R53, R27, 0xffff, RZ, 0xc0, !PT ;  /* 0x0000ffff1b357812 */ /* 0x000fe200078ec0ff */
[----:B------:R-:W2:Y:S01]  /*08c0*/  SHFL.BFLY PT, R41, R41, 0x1, 0x1f ;  /* 0x0c201f0029297f89 */ /* 0x000ea200000e0000 */
[----:B------:R-:W-:Y:S02]  /*08d0*/  LOP3.LUT R50, R35, 0xffff, RZ, 0xc0, !PT ;  /* 0x0000ffff23327812 */ /* 0x000fe400078ec0ff */
[----:B------:R-:W-:Y:S01]  /*08e0*/  LOP3.LUT R54, R46, R33, RZ, 0x3c, !PT ;  /* 0x000000212e367212 */ /* 0x000fe200078e3cff */
[----:B------:R-:W3:Y:S01]  /*08f0*/  SHFL.BFLY PT, R47, R47, 0x1, 0x1f ;  /* 0x0c201f002f2f7f89 */ /* 0x000ee200000e0000 */
[----:B------:R-:W-:Y:S02]  /*0900*/  SEL R51, R51, RZ, !P3 ;  /* 0x000000ff33337207 */ /* 0x000fe40005800000 */
[----:B------:R-:W-:Y:S01]  /*0910*/  SEL R49, R49, RZ, !P2 ;  /* 0x000000ff31317207 */ /* 0x000fe20005000000 */
[----:B------:R-:W4:Y:S01]  /*0920*/  SHFL.BFLY PT, R33, R52, 0x1, 0x1f ;  /* 0x0c201f0034217f89 */ /* 0x000f2200000e0000 */
[----:B------:R-:W-:-:S02]  /*0930*/  SEL R31, R31, RZ, !P1 ;  /* 0x000000ff1f1f7207 */ /* 0x000fc40004800000 */
[----:B------:R-:W-:Y:S01]  /*0940*/  SEL R54, R54, RZ, !P4 ;  /* 0x000000ff36367207 */ /* 0x000fe20006000000 */
[----:B------:R-:W5:Y:S01]  /*0950*/  SHFL.BFLY PT, R46, R53, 0x1, 0x1f ;  /* 0x0c201f00352e7f89 */ /* 0x000f6200000e0000 */
[----:B------:R-:W-:Y:S02]  /*0960*/  LOP3.LUT R23, R51, R22, R23, 0x96, !PT ;  /* 0x0000001633177212 */ /* 0x000fe400078e9617 */
[----:B------:R-:W-:Y:S01]  /*0970*/  LOP3.LUT R21, R49, R22, R21, 0x96, !PT ;  /* 0x0000001631157212 */ /* 0x000fe200078e9615 */
[----:B------:R-:W5:Y:S01]  /*0980*/  SHFL.BFLY PT, R29, R29, 0x1, 0x1f ;  /* 0x0c201f001d1d7f89 */ /* 0x000f6200000e0000 */
[----:B------:R-:W-:Y:S01]  /*0990*/  LOP3.LUT R22, R31, R18, R19, 0x96, !PT ;  /* 0x000000121f167212 */ /* 0x000fe200078e9613 */
[----:B0-----:R-:W-:Y:S01]  /*09a0*/  IMAD.IADD R48, R39, 0x1, R48 ;  /* 0x0000000127307824 */ /* 0x001fe200078e0230 */
[----:B------:R-:W-:Y:S01]  /*09b0*/  LOP3.LUT R19, R54, R18, R13, 0x96, !PT ;  /* 0x0000001236137212 */ /* 0x000fe200078e960d */
[----:B------:R-:W0:Y:S01]  /*09c0*/  SHFL.BFLY PT, R50, R50, 0x1, 0x1f ;  /* 0x0c201f0032327f89 */ /* 0x000e2200000e0000 */
[----:B------:R-:W-:Y:S01]  /*09d0*/  FSETP.GEU.XOR P5, PT, R23, R22, !P0 ;  /* 0x000000161700720b */ /* 0x000fe200047ae800 */
[----:B-1----:R-:W-:Y:S01]  /*09e0*/  IMAD.IADD R37, R37, 0x1, R40 ;  /* 0x0000000125257824 */ /* 0x002fe200078e0228 */
[CC--:B------:R-:W-:Y:S01]  /*09f0*/  FSETP.GEU.XOR P6, PT, R21.reuse, R19.reuse, !P0 ;  /* 0x000000131500720b */ /* 0x0c0fe200047ce800 */
[----:B--2---:R-:W-:Y:S01]  /*0a00*/  IMAD.IADD R41, R28, 0x1, R41 ;  /* 0x000000011c297824 */ /* 0x004fe200078e0229 */
[----:B------:R-:W-:-:S02]  /*0a10*/  LOP3.LUT R13, R21, R19, RZ, 0x3c, !PT ;  /* 0x00000013150d7212 */ /* 0x000fc400078e3cff */
[----:B------:R-:W-:Y:S01]  /*0a20*/  LOP3.LUT R18, R23, R22, RZ, 0x3c, !PT ;  /* 0x0000001617127212 */ /* 0x000fe200078e3cff */
[----:B---3--:R-:W-:Y:S01]  /*0a30*/  IMAD.IADD R47, R30, 0x1, R47 ;  /* 0x000000011e2f7824 */ /* 0x008fe200078e022f */
[----:B------:R-:W-:Y:S02]  /*0a40*/  SEL R28, R13, RZ, !P6 ;  /* 0x000000ff0d1c7207 */ /* 0x000fe40007000000 */
[----:B------:R-:W-:Y:S01]  /*0a50*/  SEL R30, R18, RZ, !P5 ;  /* 0x000000ff121e7207 */ /* 0x000fe20006800000 */
[----:B----4-:R-:W-:Y:S01]  /*0a60*/  IMAD.IADD R33, R26, 0x1, R33 ;  /* 0x000000011a217824 */ /* 0x010fe200078e0221 */
[----:B------:R-:W-:Y:S02]  /*0a70*/  LOP3.LUT R37, R48, R37, RZ, 0x3c, !PT ;  /* 0x0000002530257212 */ /* 0x000fe400078e3cff */
[----:B------:R-:W-:Y:S01]  /*0a80*/  LOP3.LUT R13, R28, R21, RZ, 0x3c, !PT ;  /* 0x000000151c0d7212 */ /* 0x000fe200078e3cff */
[----:B-----5:R-:W-:Y:S01]  /*0a90*/  IMAD.IADD R46, R27, 0x1, R46 ;  /* 0x000000011b2e7824 */ /* 0x020fe200078e022e */
[----:B------:R-:W-:-:S02]  /*0aa0*/  LOP3.LUT R18, R30, R23, RZ, 0x3c, !PT ;  /* 0x000000171e127212 */ /* 0x000fc400078e3cff */
[----:B------:R-:W-:Y:S01]  /*0ab0*/  SEL R26, R37, RZ, !P1 ;  /* 0x000000ff251a7207 */ /* 0x000fe20004800000 */
[----:B------:R-:W-:Y:S01]  /*0ac0*/  IMAD.IADD R24, R24, 0x1, R29 ;  /* 0x0000000118187824 */ /* 0x000fe200078e021d */
[----:B------:R-:W-:Y:S02]  /*0ad0*/  FSETP.GEU.XOR P1, PT, R18, R13, !P0 ;  /* 0x0000000d1200720b */ /* 0x000fe4000472e800 */
[----:B------:R-:W-:Y:S01]  /*0ae0*/  LOP3.LUT R27, R28, R19, RZ, 0x3c, !PT ;  /* 0x000000131c1b7212 */ /* 0x000fe200078e3cff */
[----:B0-----:R-:W-:Y:S01]  /*0af0*/  IMAD.IADD R50, R35, 0x1, R50 ;  /* 0x0000000123327824 */ /* 0x001fe200078e0232 */
[----:B------:R-:W-:Y:S02]  /*0b00*/  LOP3.LUT R40, R30, R22, RZ, 0x3c, !PT ;  /* 0x000000161e287212 */ /* 0x000fe400078e3cff */
[----:B------:R-:W-:Y:S02]  /*0b10*/  SHF.R.U32.HI R13, RZ, 0x1, R9 ;  /* 0x00000001ff0d7819 */ /* 0x000fe40000011609 */
[----:B------:R-:W-:-:S02]  /*0b20*/  LOP3.LUT R18, R18, R28, R21, 0x96, !PT ;  /* 0x0000001c12127212 */ /* 0x000fc400078e9615 */
[----:B------:R-:W-:Y:S02]  /*0b30*/  LOP3.LUT R46, R33, R46, RZ, 0x3c, !PT ;  /* 0x0000002e212e7212 */ /* 0x000fe400078e3cff */
[----:B------:R-:W-:Y:S02]  /*0b40*/  LOP3.LUT R47, R47, R24, RZ, 0x3c, !PT ;  /* 0x000000182f2f7212 */ /* 0x000fe400078e3cff */
[----:B------:R-:W-:Y:S02]  /*0b50*/  FSETP.GEU.XOR P0, PT, R40, R27, !P0 ;  /* 0x0000001b2800720b */ /* 0x000fe4000470e800 */
[----:B------:R-:W-:Y:S02]  /*0b60*/  LOP3.LUT R33, R40, R28, R19, 0x96, !PT ;  /* 0x0000001c28217212 */ /* 0x000fe400078e9613 */
[----:B------:R-:W-:Y:S02]  /*0b70*/  SGXT.U32 R13, R13, 0x1 ;  /* 0x000000010d0d781a */ /* 0x000fe40000000000 */
[----:B------:R-:W-:-:S02]  /*0b80*/  SEL R24, R18, RZ, !P1 ;  /* 0x000000ff12187207 */ /* 0x000fc40004800000 */
[----:B------:R-:W-:Y:S02]  /*0b90*/  LOP3.LUT R41, R50, R41, RZ, 0x3c, !PT ;  /* 0x0000002932297212 */ /* 0x000fe400078e3cff */
[----:B------:R-:W-:Y:S02]  /*0ba0*/  SEL R33, R33, RZ, !P0 ;  /* 0x000000ff21217207 */ /* 0x000fe40004000000 */
[----:B------:R-:W-:Y:S02]  /*0bb0*/  LOP3.LUT R18, R13, 0x1, RZ, 0x3c, !PT ;  /* 0x000000010d127812 */ /* 0x000fe400078e3cff */
[----:B------:R-:W-:Y:S02]  /*0bc0*/  LOP3.LUT R29, R24, R28, R21, 0x96, !PT ;  /* 0x0000001c181d7212 */ /* 0x000fe400078e9615 */
[----:B------:R-:W-:Y:S02]  /*0bd0*/  SEL R41, R41, RZ, !P2 ;  /* 0x000000ff29297207 */ /* 0x000fe40005000000 */
[----:B------:R-:W-:Y:S01]  /*0be0*/  SEL R47, R47, RZ, !P3 ;  /* 0x000000ff2f2f7207 */ /* 0x000fe20005800000 */
[-C--:B------:R-:W-:Y:S01]  /*0bf0*/  IMAD R31, R18, R29.reuse, RZ ;  /* 0x0000001d121f7224 */ /* 0x080fe200078e02ff */
[----:B------:R-:W-:Y:S01]  /*0c00*/  SEL R48, R46, RZ, !P4 ;  /* 0x000000ff2e307207 */ /* 0x000fe20006000000 */
[----:B------:R-:W-:Y:S01]  /*0c10*/  IMAD R27, R13, R29, RZ ;  /* 0x0000001d0d1b7224 */ /* 0x000fe200078e02ff */
[----:B------:R-:W-:-:S02]  /*0c20*/  LOP3.LUT R21, R33, R30, R22, 0x96, !PT ;  /* 0x0000001e21157212 */ /* 0x000fc400078e9616 */
[----:B------:R-:W-:Y:S01]  /*0c30*/  PRMT R20, R20, 0x5410, R17 ;  /* 0x0000541014147816 */ /* 0x000fe20000000011 */
[----:B------:R-:W0:Y:S01]  /*0c40*/  SHFL.BFLY PT, R40, R31, 0x2, 0x1f ;  /* 0x0c401f001f287f89 */ /* 0x000e2200000e0000 */
[----:B------:R-:W-:Y:S01]  /*0c50*/  PRMT R22, R16, 0x5410, R25 ;  /* 0x0000541010167816 */ /* 0x000fe20000000019 */
[-C--:B------:R-:W-:Y:S01]  /*0c60*/  IMAD R16, R18, R21.reuse, RZ ;  /* 0x0000001512107224 */ /* 0x080fe200078e02ff */
[----:B------:R-:W-:Y:S01]  /*0c70*/  PRMT R17, R26, 0x5410, R41 ;  /* 0x000054101a117816 */ /* 0x000fe20000000029 */
[----:B------:R-:W1:Y:S01]  /*0c80*/  SHFL.BFLY PT, R46, R27, 0x2, 0x1f ;  /* 0x0c401f001b2e7f89 */ /* 0x000e6200000e0000 */
[----:B------:R-:W-:Y:S02]  /*0c90*/  PRMT R25, R47, 0x5410, R48 ;  /* 0x000054102f197816 */ /* 0x000fe40000000030 */
[----:B------:R-:W-:Y:S01]  /*0ca0*/  LOP3.LUT R17, R17, R20, RZ, 0x3c, !PT ;  /* 0x0000001411117212 */ /* 0x000fe200078e3cff */
[----:B------:R-:W2:Y:S01]  /*0cb0*/  SHFL.BFLY PT, R41, R16, 0x2, 0x1f ;  /* 0x0c401f0010297f89 */ /* 0x000ea200000e0000 */
[----:B------:R-:W-:Y:S01]  /*0cc0*/  LOP3.LUT R25, R25, R22, RZ, 0x3c, !PT ;  /* 0x0000001619197212 */ /* 0x000fe200078e3cff */
[----:B------:R-:W-:Y:S01]  /*0cd0*/  IMAD R20, R13, R21, RZ ;  /* 0x000000150d147224 */ /* 0x000fe200078e02ff */
[----:B------:R-:W-:-:S02]  /*0ce0*/  SHF.R.U32.HI R22, RZ, 0x2, R9 ;  /* 0x00000002ff167819 */ /* 0x000fc40000011609 */
[----:B------:R-:W-:Y:S02]  /*0cf0*/  LOP3.LUT R26, R17, R25, RZ, 0x3c, !PT ;  /* 0x00000019111a7212 */ /* 0x000fe400078e3cff */
[----:B------:R-:W-:Y:S01]  /*0d00*/  LOP3.LUT R22, R22, 0x1, RZ, 0xc0, !PT ;  /* 0x0000000116167812 */ /* 0x000fe200078ec0ff */
[----:B------:R-:W3:Y:S01]  /*0d10*/  SHFL.BFLY PT, R35, R20, 0x2, 0x1f ;  /* 0x0c401f0014237f89 */ /* 0x000ee200000e0000 */
[C---:B------:R-:W-:Y:S02]  /*0d20*/  PRMT R37, R26.reuse, 0x7632, R37 ;  /* 0x000076321a257816 */ /* 0x040fe40000000025 */
[----:B------:R-:W-:Y:S02]  /*0d30*/  SEL R39, R26, RZ, !P5 ;  /* 0x000000ff1a277207 */ /* 0x000fe40006800000 */
[----:B------:R-:W-:Y:S02]  /*0d40*/  SEL R26, R37, RZ, !P6 ;  /* 0x000000ff251a7207 */ /* 0x000fe40007000000 */
[----:B------:R-:W-:Y:S01]  /*0d50*/  ISETP.NE.U32.AND P5, PT, R22, 0x1, PT ;  /* 0x000000011600780c */ /* 0x000fe20003fa5070 */
[----:B0-----:R-:W-:Y:S01]  /*0d60*/  IMAD.IADD R40, R31, 0x1, R40 ;  /* 0x000000011f287824 */ /* 0x001fe200078e0228 */
[----:B------:R-:W-:-:S02]  /*0d70*/  PRMT R26, R39, 0x5410, R26 ;  /* 0x00005410271a7816 */ /* 0x000fc4000000001a */
[----:B------:R-:W-:Y:S01]  /*0d80*/  LOP3.LUT R22, R24, R30, R23, 0x96, !PT ;  /* 0x0000001e18167212 */ /* 0x000fe200078e9617 */
[----:B-1----:R-:W-:Y:S01]  /*0d90*/  IMAD.IADD R27, R27, 0x1, R46 ;  /* 0x000000011b1b7824 */ /* 0x002fe200078e022e */
[----:B------:R-:W-:Y:S02]  /*0da0*/  LOP3.LUT R24, R26, R17, RZ, 0x3c, !PT ;  /* 0x000000111a187212 */ /* 0x000fe400078e3cff */
[----:B------:R-:W-:Y:S01]  /*0db0*/  LOP3.LUT R23, R33, R28, R19, 0x96, !PT ;  /* 0x0000001c21177212 */ /* 0x000fe200078e9613 */
[-C--:B------:R-:W-:Y:S01]  /*0dc0*/  IMAD R51, R18, R22.reuse, RZ ;  /* 0x0000001612337224 */ /* 0x080fe200078e02ff */
[----:B------:R-:W-:Y:S01]  /*0dd0*/  PRMT R24, R24, 0x5432, R24 ;  /* 0x0000543218187816 */ /* 0x000fe20000000018 */
[C---:B------:R-:W-:Y:S01]  /*0de0*/  IMAD R49, R13.reuse, R22, RZ ;  /* 0x000000160d317224 */ /* 0x040fe200078e02ff */
[----:B------:R-:W-:Y:S01]  /*0df0*/  FSETP.GEU.XOR P4, PT, R40, R27, !P5 ;  /* 0x0000001b2800720b */ /* 0x000fe20006f8e800 */
[-C--:B------:R-:W-:Y:S01]  /*0e00*/  IMAD R47, R18, R23.reuse, RZ ;  /* 0x00000017122f7224 */ /* 0x080fe200078e02ff */
[----:B------:R-:W-:Y:S01]  /*0e10*/  LOP3.LUT R28, R24, R26, R25, 0x96, !PT ;  /* 0x0000001a181c7212 */ /* 0x000fe200078e9619 */
[----:B------:R-:W-:Y:S01]  /*0e20*/  IMAD R39, R13, R23, RZ ;  /* 0x000000170d277224 */ /* 0x000fe200078e02ff */
[----:B------:R-:W-:Y:S01]  /*0e30*/  LOP3.LUT R40, R40, R27, RZ, 0x3c, !PT ;  /* 0x0000001b28287212 */ /* 0x000fe200078e3cff */
[----:B------:R-:W0:Y:S01]  /*0e40*/  SHFL.BFLY PT, R30, R51, 0x2, 0x1f ;  /* 0x0c401f00331e7f89 */ /* 0x000e2200000e0000 */
[----:B------:R-:W-:Y:S01]  /*0e50*/  PRMT R27, R28, 0x7632, R27 ;  /* 0x000076321c1b7816 */ /* 0x000fe2000000001b */
[----:B--2---:R-:W-:Y:S01]  /*0e60*/  IMAD.IADD R24, R16, 0x1, R41 ;  /* 0x0000000110187824 */ /* 0x004fe200078e0229 */
[----:B------:R-:W-:Y:S01]  /*0e70*/  SEL R16, R40, RZ, !P4 ;  /* 0x000000ff28107207 */ /* 0x000fe20006000000 */
[----:B------:R-:W1:Y:S01]  /*0e80*/  SHFL.BFLY PT, R54, R47, 0x2, 0x1f ;  /* 0x0c401f002f367f89 */ /* 0x000e6200000e0000 */
[----:B------:R-:W-:Y:S01]  /*0e90*/  SEL R28, R28, RZ, !P1 ;  /* 0x000000ff1c1c7207 */ /* 0x000fe20004800000 */
[----:B---3--:R-:W-:Y:S01]  /*0ea0*/  IMAD.IADD R31, R20, 0x1, R35 ;  /* 0x00000001141f7824 */ /* 0x008fe200078e0223 */
[----:B------:R-:W-:Y:S01]  /*0eb0*/  SEL R27, R27, RZ, !P0 ;  /* 0x000000ff1b1b7207 */ /* 0x000fe20004000000 */
[----:B------:R-:W2:Y:S01]  /*0ec0*/  SHFL.BFLY PT, R52, R39, 0x2, 0x1f ;  /* 0x0c401f0027347f89 */ /* 0x000ea200000e0000 */
[----:B------:R-:W-:-:S02]  /*0ed0*/  LOP3.LUT R16, R16, R29, RZ, 0x3c, !PT ;  /* 0x0000001d10107212 */ /* 0x000fc400078e3cff */
[----:B------:R-:W-:Y:S01]  /*0ee0*/  PRMT R19, R27, 0x5410, R28 ;  /* 0x000054101b137816 */ /* 0x000fe2000000001c */
[----:B------:R-:W3:Y:S01]  /*0ef0*/  SHFL.BFLY PT, R56, R49, 0x2, 0x1f ;  /* 0x0c401f0031387f89 */ /* 0x000ee200000e0000 */
[----:B------:R-:W-:Y:S01]  /*0f00*/  PRMT R20, R13, 0x9910, RZ ;  /* 0x000099100d147816 */ /* 0x000fe200000000ff */
[-C--:B------:R-:W-:Y:S01]  /*0f10*/  IMAD R50, R11, R16.reuse, RZ ;  /* 0x000000100b327224 */ /* 0x080fe200078e02ff */
[----:B------:R-:W-:Y:S01]  /*0f20*/  LOP3.LUT R17, R19, R26, R17, 0x96, !PT ;  /* 0x0000001a13117212 */ /* 0x000fe200078e9611 */
[----:B------:R-:W-:Y:S01]  /*0f30*/  IMAD R60, R10, R16, RZ ;  /* 0x000000100a3c7224 */ /* 0x000fe200078e02ff */
[----:B------:R-:W-:Y:S02]  /*0f40*/  PRMT R19, R18, 0x9910, RZ ;  /* 0x0000991012137816 */ /* 0x000fe400000000ff */
[C---:B------:R-:W-:Y:S01]  /*0f50*/  PRMT R35, R17.reuse, 0xbb32, RZ ;  /* 0x0000bb3211237816 */ /* 0x040fe200000000ff */
[----:B------:R-:W4:Y:S01]  /*0f60*/  SHFL.BFLY PT, R41, R50, 0x1, 0x1f ;  /* 0x0c201f0032297f89 */ /* 0x000f2200000e0000 */
[----:B------:R-:W-:-:S02]  /*0f70*/  PRMT R46, R17, 0x9910, RZ ;  /* 0x00009910112e7816 */ /* 0x000fc400000000ff */
[C---:B------:R-:W-:Y:S01]  /*0f80*/  FSETP.GEU.XOR P6, PT, R24.reuse, R31, !P5 ;  /* 0x0000001f1800720b */ /* 0x040fe20006fce800 */
[C---:B------:R-:W-:Y:S01]  /*0f90*/  IMAD R29, R19.reuse, R35, RZ ;  /* 0x00000023131d7224 */ /* 0x040fe200078e02ff */
[----:B------:R-:W-:Y:S01]  /*0fa0*/  LOP3.LUT R24, R24, R31, RZ, 0x3c, !PT ;  /* 0x0000001f18187212 */ /* 0x000fe200078e3cff */
[----:B------:R-:W-:Y:S01]  /*0fb0*/  IMAD R48, R19, R46, RZ ;  /* 0x0000002e13307224 */ /* 0x000fe200078e02ff */
[----:B------:R-:W-:Y:S01]  /*0fc0*/  PRMT R27, R28, 0x5410, R27 ;  /* 0x000054101c1b7816 */ /* 0x000fe2000000001b */
[-C--:B------:R-:W-:Y:S01]  /*0fd0*/  IMAD R35, R35, R20.reuse, RZ ;  /* 0x0000001423237224 */ /* 0x080fe200078e02ff */
[----:B------:R-:W-:Y:S01]  /*0fe0*/  LOP3.LUT R33, R29, 0xffff, RZ, 0xc0, !PT ;  /* 0x0000ffff1d217812 */ /* 0x000fe200078ec0ff */
[----:B------:R-:W-:Y:S01]  /*0ff0*/  IMAD R46, R46, R20, RZ ;  /* 0x000000142e2e7224 */ /* 0x000fe200078e02ff */
[----:B------:R-:W-:Y:S01]  /*1000*/  LOP3.LUT R40, R48, 0xffff, RZ, 0xc0, !PT ;  /* 0x0000ffff30287812 */ /* 0x000fe200078ec0ff */
[----:B0-----:R-:W-:Y:S01]  /*1010*/  IMAD.IADD R51, R51, 0x1, R30 ;  /* 0x0000000133337824 */ /* 0x001fe200078e021e */
[----:B------:R-:W-:Y:S01]  /*1020*/  LOP3.LUT R30, R35, 0xffff, RZ, 0xc0, !PT ;  /* 0x0000ffff231e7812 */ /* 0x000fe200078ec0ff */
[----:B-1----:R-:W-:Y:S01]  /*1030*/  IMAD.IADD R54, R47, 0x1, R54 ;  /* 0x000000012f367824 */ /* 0x002fe200078e0236 */
[----:B------:R-:W-:Y:S01]  /*1040*/  LOP3.LUT R37, R46, 0xffff, RZ, 0xc0, !PT ;  /* 0x0000ffff2e257812 */ /* 0x000fe200078ec0ff */
[----:B--2---:R-:W-:Y:S01]  /*1050*/  IMAD.IADD R39, R39, 0x1, R52 ;  /* 0x0000000127277824 */ /* 0x004fe200078e0234 */
[----:B------:R-:W-:Y:S01]  /*1060*/  SHFL.BFLY PT, R33, R33, 0x2, 0x1f ;  /* 0x0c401f0021217f89 */ /* 0x000fe200000e0000 */
[----:B------:R-:W-:Y:S01]  /*1070*/  SEL R52, R24, RZ, !P6 ;  /* 0x000000ff18347207 */ /* 0x000fe20007000000 */
[----:B---3--:R-:W-:Y:S01]  /*1080*/  IMAD.IADD R56, R49, 0x1, R56 ;  /* 0x0000000131387824 */ /* 0x008fe200078e0238 */
[----:B------:R-:W-:Y:S01]  /*1090*/  LOP3.LUT R25, R27, R26, R25, 0x96, !PT ;  /* 0x0000001a1b197212 */ /* 0x000fe200078e9619 */
[----:B------:R-:W0:Y:S01]  /*10a0*/  SHFL.BFLY PT, R40, R40, 0x2, 0x1f ;  /* 0x0c401f0028287f89 */ /* 0x000e2200000e0000 */
[----:B------:R-:W-:-:S02]  /*10b0*/  FSETP.GEU.XOR P3, PT, R54, R39, !P5 ;  /* 0x000000273600720b */ /* 0x000fc40006f6e800 */
[----:B------:R-:W-:Y:S01]  /*10c0*/  LOP3.LUT R39, R54, R39, RZ, 0x3c, !PT ;  /* 0x0000002736277212 */ /* 0x000fe200078e3cff */
[----:B------:R-:W-:Y:S01]  /*10d0*/  SHFL.BFLY PT, R30, R30, 0x2, 0x1f ;  /* 0x0c401f001e1e7f89 */ /* 0x000fe200000e0000 */
[----:B------:R-:W-:Y:S02]  /*10e0*/  PRMT R28, R48, 0x5410, R29 ;  /* 0x00005410301c7816 */ /* 0x000fe4000000001d */
[----:B------:R-:W-:Y:S01]  /*10f0*/  SEL R24, R39, RZ, !P3 ;  /* 0x000000ff27187207 */ /* 0x000fe20005800000 */
[----:B------:R-:W1:Y:S01]  /*1100*/  SHFL.BFLY PT, R37, R37, 0x2, 0x1f ;  /* 0x0c401f0025257f89 */ /* 0x000e6200000e0000 */
[C---:B------:R-:W-:Y:S02]  /*1110*/  PRMT R39, R25.reuse, 0x9910, RZ ;  /* 0x0000991019277816 */ /* 0x040fe400000000ff */
[----:B------:R-:W-:Y:S01]  /*1120*/  LOP3.LUT R23, R24, R23, RZ, 0x3c, !PT ;  /* 0x0000001718177212 */ /* 0x000fe200078e3cff */
[----:B----4-:R-:W-:Y:S01]  /*1130*/  IMAD.IADD R24, R50, 0x1, R41 ;  /* 0x0000000132187824 */ /* 0x010fe200078e0229 */
[----:B------:R-:W-:Y:S01]  /*1140*/  PRMT R50, R25, 0xbb32, RZ ;  /* 0x0000bb3219327816 */ /* 0x000fe200000000ff */
[----:B------:R-:W2:Y:S01]  /*1150*/  SHFL.BFLY PT, R49, R60, 0x1, 0x1f ;  /* 0x0c201f003c317f89 */ /* 0x000ea200000e0000 */
[----:B------:R-:W-:Y:S01]  /*1160*/  PRMT R29, R46, 0x5410, R35 ;  /* 0x000054102e1d7816 */ /* 0x000fe20000000023 */
[----:B------:R-:W-:Y:S01]  /*1170*/  IMAD R35, R19, R39, RZ ;  /* 0x0000002713237224 */ /* 0x000fe200078e02ff */
[----:B------:R-:W-:Y:S01]  /*1180*/  FSETP.GEU.XOR P2, PT, R51, R56, !P5 ;  /* 0x000000383300720b */ /* 0x000fe20006f4e800 */
[----:B------:R-:W-:Y:S01]  /*1190*/  IMAD R48, R19, R50, RZ ;  /* 0x0000003213307224 */ /* 0x000fe200078e02ff */
[----:B------:R-:W-:Y:S01]  /*11a0*/  LOP3.LUT R51, R51, R56, RZ, 0x3c, !PT ;  /* 0x0000003833337212 */ /* 0x000fe200078e3cff */
[-C--:B------:R-:W-:Y:S01]  /*11b0*/  IMAD R39, R39, R20.reuse, RZ ;  /* 0x0000001427277224 */ /* 0x080fe200078e02ff */
[----:B------:R-:W-:Y:S01]  /*11c0*/  LOP3.LUT R21, R52, R21, RZ, 0x3c, !PT ;  /* 0x0000001534157212 */ /* 0x000fe200078e3cff */
[----:B------:R-:W-:Y:S01]  /*11d0*/  IMAD R50, R50, R20, RZ ;  /* 0x0000001432327224 */ /* 0x000fe200078e02ff */
[----:B------:R-:W-:Y:S01]  /*11e0*/  LOP3.LUT R41, R35, 0xffff, RZ, 0xc0, !PT ;  /* 0x0000ffff23297812 */ /* 0x000fe200078ec0ff */
[C---:B------:R-:W-:Y:S01]  /*11f0*/  IMAD R31, R11.reuse, R23, RZ ;  /* 0x000000170b1f7224 */ /* 0x040fe200078e02ff */
[----:B------:R-:W-:Y:S01]  /*1200*/  LOP3.LUT R52, R48, 0xffff, RZ, 0xc0, !PT ;  /* 0x0000ffff30347812 */ /* 0x000fe200078ec0ff */
[-C--:B------:R-:W-:Y:S01]  /*1210*/  IMAD R58, R11, R21.reuse, RZ ;  /* 0x000000150b3a7224 */ /* 0x080fe200078e02ff */
[----:B------:R-:W-:Y:S01]  /*1220*/  SEL R51, R51, RZ, !P2 ;  /* 0x000000ff33337207 */ /* 0x000fe20005000000 */
[----:B------:R-:W-:Y:S01]  /*1230*/  IMAD R53, R10, R21, RZ ;  /* 0x000000150a357224 */ /* 0x000fe200078e02ff */
[----:B------:R-:W-:Y:S01]  /*1240*/  LOP3.LUT R26, R39, 0xffff, RZ, 0xc0, !PT ;  /* 0x0000ffff271a7812 */ /* 0x000fe200078ec0ff */
[----:B------:R-:W-:Y:S01]  /*1250*/  SHFL.BFLY PT, R41, R41, 0x2, 0x1f ;  /* 0x0c401f0029297f89 */ /* 0x000fe200000e0000 */
[----:B------:R-:W-:-:S02]  /*1260*/  LOP3.LUT R27, R50, 0xffff, RZ, 0xc0, !PT ;  /* 0x0000ffff321b7812 */ /* 0x000fc400078ec0ff */
[----:B0-----:R-:W-:Y:S01]  /*1270*/  PRMT R33, R40, 0x5410, R33 ;  /* 0x0000541028217816 */ /* 0x001fe20000000021 */
[----:B------:R-:W0:Y:S01]  /*1280*/  SHFL.BFLY PT, R52, R52, 0x2, 0x1f ;  /* 0x0c401f0034347f89 */ /* 0x000e2200000e0000 */
[----:B-1----:R-:W-:Y:S02]  /*1290*/  PRMT R30, R37, 0x5410, R30 ;  /* 0x00005410251e7816 */ /* 0x002fe4000000001e */
[----:B------:R-:W-:Y:S01]  /*12a0*/  LOP3.LUT R22, R51, R22, RZ, 0x3c, !PT ;  /* 0x0000001633167212 */ /* 0x000fe200078e3cff */
[----:B------:R-:W-:Y:S01]  /*12b0*/  VIADD.16x2 R28, R28, R33 ;  /* 0x000000211c1c7236 */ /* 0x000fe20000000200 */
[----:B------:R-:W-:Y:S01]  /*12c0*/  SHFL.BFLY PT, R26, R26, 0x2, 0x1f ;  /* 0x0c401f001a1a7f89 */ /* 0x000fe200000e0000 */
[----:B------:R-:W-:Y:S01]  /*12d0*/  VIADD.16x2 R29, R29, R30 ;  /* 0x0000001e1d1d7236 */ /* 0x000fe20000000200 */
[----:B------:R-:W-:Y:S01]  /*12e0*/  PRMT R35, R35, 0x5410, R48 ;  /* 0x0000541023237816 */ /* 0x000fe20000000030 */
[C---:B------:R-:W-:Y:S01]  /*12f0*/  IMAD R33, R10.reuse, R23, RZ ;  /* 0x000000170a217224 */ /* 0x040fe200078e02ff */
[----:B------:R-:W1:Y:S01]  /*1300*/  SHFL.BFLY PT, R27, R27, 0x2, 0x1f ;  /* 0x0c401f001b1b7f89 */ /* 0x000e6200000e0000 */
[-C--:B------:R-:W-:Y:S01]  /*1310*/  IMAD R30, R10, R22.reuse, RZ ;  /* 0x000000160a1e7224 */ /* 0x080fe200078e02ff */
[----:B------:R-:W-:Y:S01]  /*1320*/  LOP3.LUT R28, R28, R29, RZ, 0x3c, !PT ;  /* 0x0000001d1c1c7212 */ /* 0x000fe200078e3cff */
[----:B------:R-:W-:Y:S01]  /*1330*/  IMAD R47, R11, R22, RZ ;  /* 0x000000160b2f7224 */ /* 0x000fe200078e02ff */
[----:B------:R-:W3:Y:S01]  /*1340*/  SHFL.BFLY PT, R40, R31, 0x1, 0x1f ;  /* 0x0c201f001f287f89 */ /* 0x000ee200000e0000 */
[----:B------:R-:W-:Y:S01]  /*1350*/  PRMT R39, R39, 0x5410, R50 ;  /* 0x0000541027277816 */ /* 0x000fe20000000032 */
[----:B--2---:R-:W-:Y:S01]  /*1360*/  IMAD.IADD R49, R60, 0x1, R49 ;  /* 0x000000013c317824 */ /* 0x004fe200078e0231 */
[C---:B------:R-:W-:Y:S01]  /*1370*/  PRMT R29, R28.reuse, 0x7632, R29 ;  /* 0x000076321c1d7816 */ /* 0x040fe2000000001d */
[----:B------:R-:W2:Y:S01]  /*1380*/  SHFL.BFLY PT, R46, R33, 0x1, 0x1f ;  /* 0x0c201f00212e7f89 */ /* 0x000ea200000e0000 */
[----:B------:R-:W-:-:S02]  /*1390*/  SEL R28, R28, RZ, !P6 ;  /* 0x000000ff1c1c7207 */ /* 0x000fc40007000000 */
[----:B------:R-:W-:Y:S01]  /*13a0*/  SEL R29, R29, RZ, !P4 ;  /* 0x000000ff1d1d7207 */ /* 0x000fe20006000000 */
[----:B------:R-:W4:Y:S01]  /*13b0*/  SHFL.BFLY PT, R37, R30, 0x1, 0x1f ;  /* 0x0c201f001e257f89 */ /* 0x000f2200000e0000 */
[----:B------:R-:W-:Y:S02]  /*13c0*/  FSETP.GEU.XOR P1, PT, R24, R49, !P5 ;  /* 0x000000311800720b */ /* 0x000fe40006f2e800 */
[----:B------:R-:W-:Y:S01]  /*13d0*/  PRMT R28, R28, 0x5410, R29 ;  /* 0x000054101c1c7816 */ /* 0x000fe2000000001d */
[----:B------:R-:W5:Y:S01]  /*13e0*/  SHFL.BFLY PT, R51, R58, 0x1, 0x1f ;  /* 0x0c201f003a337f89 */ /* 0x000f6200000e0000 */
[----:B0-----:R-:W-:Y:S02]  /*13f0*/  PRMT R52, R41, 0x5410, R52 ;  /* 0x0000541029347816 */ /* 0x001fe40000000034 */
[----:B------:R-:W-:Y:S01]  /*1400*/  LOP3.LUT R17, R28, R17, RZ, 0x3c, !PT ;  /* 0x000000111c117212 */ /* 0x000fe200078e3cff */
[----:B------:R-:W0:Y:S01]  /*1410*/  SHFL.BFLY PT, R56, R53, 0x1, 0x1f ;  /* 0x0c201f0035387f89 */ /* 0x000e2200000e0000 */
[----:B------:R-:W-:-:S03]  /*1420*/  LOP3.LUT R24, R24, R49, RZ, 0x3c, !PT ;  /* 0x0000003118187212 */ /* 0x000fc600078e3cff */
[----:B------:R-:W0:Y:S01]  /*1430*/  SHFL.BFLY PT, R54, R47, 0x1, 0x1f ;  /* 0x0c201f002f367f89 */ /* 0x000e2200000e0000 */
[----:B-1----:R-:W-:Y:S01]  /*1440*/  PRMT R28, R26, 0x5410, R27 ;  /* 0x000054101a1c7816 */ /* 0x002fe2000000001b */
[----:B------:R-:W-:Y:S01]  /*1450*/  VIADD.16x2 R26, R35, R52 ;  /* 0x00000034231a7236 */ /* 0x000fe20000000200 */
[----:B------:R-:W-:Y:S01]  /*1460*/  PRMT R35, R17, 0xbb32, RZ ;  /* 0x0000bb3211237816 */ /* 0x000fe200000000ff */
[----:B---3--:R-:W-:Y:S01]  /*1470*/  IMAD.IADD R40, R31, 0x1, R40 ;  /* 0x000000011f287824 */ /* 0x008fe200078e0228 */
[----:B------:R-:W-:Y:S01]  /*1480*/  PRMT R31, R17, 0x9910, RZ ;  /* 0x00009910111f7816 */ /* 0x000fe200000000ff */
[----:B------:R-:W-:Y:S02]  /*1490*/  VIADD.16x2 R27, R39, R28 ;  /* 0x0000001c271b7236 */ /* 0x000fe40000000200 */
[----:B--2---:R-:W-:Y:S02]  /*14a0*/  IMAD.IADD R33, R33, 0x1, R46 ;  /* 0x0000000121217824 */ /* 0x004fe400078e022e */
[----:B------:R-:W-:Y:S01]  /*14b0*/  IMAD R39, R12, R31, RZ ;  /* 0x0000001f0c277224 */ /* 0x000fe200078e02ff */
[----:B------:R-:W-:Y:S01]  /*14c0*/  LOP3.LUT R26, R26, R27, RZ, 0x3c, !PT ;  /* 0x0000001b1a1a7212 */ /* 0x000fe200078e3cff */
[----:B----4-:R-:W-:Y:S01]  /*14d0*/  IMAD.IADD R37, R30, 0x1, R37 ;  /* 0x000000011e257824 */ /* 0x010fe200078e0225 */
[----:B------:R-:W-:Y:S01]  /*14e0*/  FSETP.GEU.XOR P6, PT, R40, R33, !P5 ;  /* 0x000000212800720b */ /* 0x000fe20006fce800 */
[----:B------:R-:W-:Y:S01]  /*14f0*/  IMAD R30, R12, R35, RZ ;  /* 0x000000230c1e7224 */ /* 0x000fe200078e02ff */
[----:B------:R-:W-:Y:S01]  /*1500*/  LOP3.LUT R27, R40, R33, RZ, 0x3c, !PT ;  /* 0x00000021281b7212 */ /* 0x000fe200078e3cff */
[C---:B------:R-:W-:Y:S01]  /*1510*/  IMAD R40, R10.reuse, R31, RZ ;  /* 0x0000001f0a287224 */ /* 0x040fe200078e02ff */
[----:B------:R-:W-:Y:S01]  /*1520*/  LOP3.LUT R31, R39, 0xffff, RZ, 0xc0, !PT ;  /* 0x0000ffff271f7812 */ /* 0x000fe200078ec0ff */
[----:B------:R-:W-:Y:S01]  /*1530*/  IMAD R35, R10, R35, RZ ;  /* 0x000000230a237224 */ /* 0x000fe200078e02ff */
[----:B------:R-:W-:Y:S01]  /*1540*/  LOP3.LUT R28, R30, 0xffff, RZ, 0xc0, !PT ;  /* 0x0000ffff1e1c7812 */ /* 0x000fe200078ec0ff */
[----:B-----5:R-:W-:Y:S01]  /*1550*/  IMAD.IADD R51, R58, 0x1, R51 ;  /* 0x000000013a337824 */ /* 0x020fe200078e0233 */
[C---:B------:R-:W-:Y:S01]  /*1560*/  PRMT R29, R26.reuse, 0x7632, R29 ;  /* 0x000076321a1d7816 */ /* 0x040fe2000000001d */
[----:B0-----:R-:W-:Y:S01]  /*1570*/  IMAD.IADD R56, R53, 0x1, R56 ;  /* 0x0000000135387824 */ /* 0x001fe200078e0238 */
[----:B------:R-:W-:Y:S01]  /*1580*/  SEL R26, R26, RZ, !P2 ;  /* 0x000000ff1a1a7207 */ /* 0x000fe20005000000 */
[----:B------:R-:W-:Y:S01]  /*1590*/  SHFL.BFLY PT, R31, R31, 0x1, 0x1f ;  /* 0x0c201f001f1f7f89 */ /* 0x000fe200000e0000 */
[----:B------:R-:W-:Y:S01]  /*15a0*/  LOP3.LUT R33, R40, 0xffff, RZ, 0xc0, !PT ;  /* 0x0000ffff28217812 */ /* 0x000fe200078ec0ff */
[----:B------:R-:W-:Y:S01]  /*15b0*/  IMAD.IADD R54, R47, 0x1, R54 ;  /* 0x000000012f367824 */ /* 0x000fe200078e0236 */
[----:B------:R-:W-:Y:S01]  /*15c0*/  SEL R29, R29, RZ, !P3 ;  /* 0x000000ff1d1d7207 */ /* 0x000fe20005800000 */
[----:B------:R-:W0:Y:S01]  /*15d0*/  SHFL.BFLY PT, R28, R28, 0x1, 0x1f ;  /* 0x0c201f001c1c7f89 */ /* 0x000e2200000e0000 */
[----:B------:R-:W-:-:S02]  /*15e0*/  LOP3.LUT R41, R35, 0xffff, RZ, 0xc0, !PT ;  /* 0x0000ffff23297812 */ /* 0x000fc400078ec0ff */
[CC--:B------:R-:W-:Y:S01]  /*15f0*/  FSETP.GEU.XOR P0, PT, R51.reuse, R56.reuse, !P5 ;  /* 0x000000383300720b */ /* 0x0c0fe20006f0e800 */
[----:B------:R-:W-:Y:S01]  /*1600*/  SHFL.BFLY PT, R33, R33, 0x1, 0x1f ;  /* 0x0c201f0021217f89 */ /* 0x000fe200000e0000 */
[----:B------:R-:W-:Y:S02]  /*1610*/  LOP3.LUT R51, R51, R56, RZ, 0x3c, !PT ;  /* 0x0000003833337212 */ /* 0x000fe400078e3cff */
[----:B------:R-:W-:Y:S02]  /*1620*/  PRMT R26, R26, 0x5410, R29 ;  /* 0x000054101a1a7816 */ /* 0x000fe4000000001d */
[----:B------:R-:W-:Y:S02]  /*1630*/  SEL R47, R24, RZ, !P1 ;  /* 0x000000ff182f7207 */ /* 0x000fe40004800000 */
[----:B------:R1:W2:Y:S01]  /*1640*/  SHFL.BFLY PT, R24, R41, 0x1, 0x1f ;  /* 0x0c201f0029187f89 */ /* 0x0002a200000e0000 */
[----:B------:R-:W-:Y:S02]  /*1650*/  FSETP.GEU.XOR P4, PT, R54, R37, !P5 ;  /* 0x000000253600720b */ /* 0x000fe40006f8e800 */
[----:B------:R-:W-:-:S02]  /*1660*/  SEL R46, R51, RZ, !P0 ;  /* 0x000000ff332e7207 */ /* 0x000fc40004000000 */
[----:B------:R-:W-:Y:S02]  /*1670*/  LOP3.LUT R37, R54, R37, RZ, 0x3c, !PT ;  /* 0x0000002536257212 */ /* 0x000fe400078e3cff */
[----:B------:R-:W-:Y:S02]  /*1680*/  LOP3.LUT R25, R26, R25, RZ, 0x3c, !PT ;  /* 0x000000191a197212 */ /* 0x000fe400078e3cff */
[----:B------:R-:W-:Y:S02]  /*1690*/  LOP3.LUT R26, R46, R21, RZ, 0x3c, !PT ;  /* 0x000000152e1a7212 */ /* 0x000fe400078e3cff */
[----:B------:R-:W-:Y:S02]  /*16a0*/  SEL R37, R37, RZ, !P4 ;  /* 0x000000ff25257207 */ /* 0x000fe40006000000 */
[C---:B------:R-:W-:Y:S02]  /*16b0*/  PRMT R21, R25.reuse, 0xbb32, RZ ;  /* 0x0000bb3219157816 */ /* 0x040fe400000000ff */
[----:B-1----:R-:W-:-:S02]  /*16c0*/  PRMT R41, R25, 0x9910, RZ ;  /* 0x0000991019297816 */ /* 0x002fc400000000ff */
[----:B------:R-:W-:Y:S02]  /*16d0*/  SEL R46, R27, RZ, !P6 ;  /* 0x000000ff1b2e7207 */ /* 0x000fe40007000000 */
[----:B------:R-:W-:Y:S01]  /*16e0*/  LOP3.LUT R27, R37, R22, RZ, 0x3c, !PT ;  /* 0x00000016251b7212 */ /* 0x000fe200078e3cff */
[----:B------:R-:W-:Y:S01]  /*16f0*/  IMAD.MOV.U32 R37, RZ, RZ, R21 ;  /* 0x000000ffff257224 */ /* 0x000fe200078e0015 */
[----:B------:R-:W-:Y:S01]  /*1700*/  LOP3.LUT R29, R46, R23, RZ, 0x3c, !PT ;  /* 0x000000172e1d7212 */ /* 0x000fe200078e3cff */
[C---:B------:R-:W-:Y:S01]  /*1710*/  IMAD R22, R12.reuse, R41, RZ ;  /* 0x000000290c167224 */ /* 0x040fe200078e02ff */
[----:B------:R-:W-:Y:S01]  /*1720*/  PRMT R39, R39, 0x5410, R30 ;  /* 0x0000541027277816 */ /* 0x000fe2000000001e */
[----:B------:R-:W-:Y:S01]  /*1730*/  IMAD R21, R12, R37, RZ ;  /* 0x000000250c157224 */ /* 0x000fe200078e02ff */
[----:B------:R-:W-:Y:S01]  /*1740*/  PRMT R48, R40, 0x5410, R35 ;  /* 0x0000541028307816 */ /* 0x000fe20000000023 */
[C---:B------:R-:W-:Y:S01]  /*1750*/  IMAD R23, R10.reuse, R41, RZ ;  /* 0x000000290a177224 */ /* 0x040fe200078e02ff */
[----:B0-----:R-:W-:Y:S01]  /*1760*/  PRMT R28, R31, 0x5410, R28 ;  /* 0x000054101f1c7816 */ /* 0x001fe2000000001c */
[----:B------:R-:W-:Y:S01]  /*1770*/  IMAD R30, R10, R37, RZ ;  /* 0x000000250a1e7224 */ /* 0x000fe200078e02ff */
[----:B------:R-:W-:-:S02]  /*1780*/  LOP3.LUT R40, R22, 0xffff, RZ, 0xc0, !PT ;  /* 0x0000ffff16287812 */ /* 0x000fc400078ec0ff */
[----:B------:R-:W-:Y:S01]  /*1790*/  LOP3.LUT R31, R21, 0xffff, RZ, 0xc0, !PT ;  /* 0x0000ffff151f7812 */ /* 0x000fe200078ec0ff */
[----:B------:R-:W-:Y:S01]  /*17a0*/  VIADD.16x2 R37, R39, R28 ;  /* 0x0000001c27257236 */ /* 0x000fe20000000200 */
[----:B------:R-:W-:Y:S02]  /*17b0*/  LOP3.LUT R35, R23, 0xffff, RZ, 0xc0, !PT ;  /* 0x0000ffff17237812 */ /* 0x000fe400078ec0ff */
[----:B------:R-:W-:Y:S01]  /*17c0*/  LOP3.LUT R46, R30, 0xffff, RZ, 0xc0, !PT ;  /* 0x0000ffff1e2e7812 */ /* 0x000fe200078ec0ff */
[----:B------:R-:W-:Y:S01]  /*17d0*/  SHFL.BFLY PT, R40, R40, 0x1, 0x1f ;  /* 0x0c201f0028287f89 */ /* 0x000fe200000e0000 */
[----:B--2---:R-:W-:Y:S02]  /*17e0*/  PRMT R41, R33, 0x5410, R24 ;  /* 0x0000541021297816 */ /* 0x004fe40000000018 */
[----:B------:R-:W-:Y:S01]  /*17f0*/  LOP3.LUT R16, R47, R16, RZ, 0x3c, !PT ;  /* 0x000000102f107212 */ /* 0x000fe200078e3cff */
[----:B------:R0:W1:Y:S01]  /*1800*/  SHFL.BFLY PT, R33, R31, 0x1, 0x1f ;  /* 0x0c201f001f217f89 */ /* 0x00006200000e0000 */
[----:B------:R-:W-:Y:S01]  /*1810*/  FSETP.GEU.XOR P2, PT, R27, R26, !P5 ;  /* 0x0000001a1b00720b */ /* 0x000fe20006f4e800 */
[----:B------:R-:W-:Y:S01]  /*1820*/  VIADD.16x2 R48, R48, R41 ;  /* 0x0000002930307236 */ /* 0x000fe20000000200 */
[----:B------:R-:W-:Y:S01]  /*1830*/  FSETP.GEU.XOR P3, PT, R16, R29, !P5 ;  /* 0x0000001d1000720b */ /* 0x000fe20006f6e800 */
[----:B------:R-:W-:Y:S01]  /*1840*/  SHFL.BFLY PT, R35, R35, 0x1, 0x1f ;  /* 0x0c201f0023237f89 */ /* 0x000fe200000e0000 */
[----:B------:R-:W-:-:S02]  /*1850*/  LOP3.LUT R28, R29, R16, RZ, 0x3c, !PT ;  /* 0x000000101d1c7212 */ /* 0x000fc400078e3cff */
[----:B------:R-:W-:Y:S01]  /*1860*/  LOP3.LUT R24, R26, R27, RZ, 0x3c, !PT ;  /* 0x0000001b1a187212 */ /* 0x000fe200078e3cff */
[----:B------:R-:W2:Y:S01]  /*1870*/  SHFL.BFLY PT, R46, R46, 0x1, 0x1f ;  /* 0x0c201f002e2e7f89 */ /* 0x000ea200000e0000 */
[----:B------:R-:W-:Y:S02]  /*1880*/  SEL R28, R28, RZ, !P3 ;  /* 0x000000ff1c1c7207 */ /* 0x000fe40005800000 */
[----:B------:R-:W-:Y:S02]  /*1890*/  SEL R24, R24, RZ, !P2 ;  /* 0x000000ff18187207 */ /* 0x000fe40005000000 */
[----:B------:R-:W-:Y:S02]  /*18a0*/  LOP3.LUT R37, R48, R37, RZ, 0x3c, !PT ;  /* 0x0000002530257212 */ /* 0x000fe400078e3cff */
[----:B------:R-:W-:Y:S02]  /*18b0*/  LOP3.LUT R39, R28, R16, RZ, 0x3c, !PT ;  /* 0x000000101c277212 */ /* 0x000fe400078e3cff */
[----:B------:R-:W-:-:S02]  /*18c0*/  LOP3.LUT R41, R24, R27, RZ, 0x3c, !PT ;  /* 0x0000001b18297212 */ /* 0x000fc400078e3cff */
[----:B0-----:R-:W-:Y:S02]  /*18d0*/  SEL R31, R37, RZ, !P0 ;  /* 0x000000ff251f7207 */ /* 0x001fe40004000000 */
[----:B------:R-:W-:Y:S02]  /*18e0*/  FSETP.GEU.XOR P0, PT, R41, R39, !P5 ;  /* 0x000000272900720b */ /* 0x000fe40006f0e800 */
[----:B------:R-:W-:Y:S02]  /*18f0*/  LOP3.LUT R41, R41, R28, R16, 0x96, !PT ;  /* 0x0000001c29297212 */ /* 0x000fe400078e9610 */
[----:B------:R-:W-:Y:S02]  /*1900*/  SHF.R.U32.HI R48, RZ, 0x2, R9 ;  /* 0x00000002ff307819 */ /* 0x000fe40000011609 */
[----:B------:R-:W-:Y:S02]  /*1910*/  PRMT R39, R22, 0x5410, R21 ;  /* 0x0000541016277816 */ /* 0x000fe40000000015 */
[----:B-1----:R-:W-:-:S02]  /*1920*/  PRMT R40, R40, 0x5410, R33 ;  /* 0x0000541028287816 */ /* 0x002fc40000000021 */
[----:B------:R-:W-:Y:S02]  /*1930*/  SEL R41, R41, RZ, !P0 ;  /* 0x000000ff29297207 */ /* 0x000fe40004000000 */
[----:B------:R-:W-:Y:S02]  /*1940*/  PRMT R47, R23, 0x5410, R30 ;  /* 0x00005410172f7816 */ /* 0x000fe4000000001e */
[----:B--2---:R-:W-:Y:S02]  /*1950*/  PRMT R46, R35, 0x5410, R46 ;  /* 0x00005410232e7816 */ /* 0x004fe4000000002e */
[----:B------:R-:W-:Y:S02]  /*1960*/  SGXT.U32 R21, R48, 0x1 ;  /* 0x000000013015781a */ /* 0x000fe40000000000 */
[----:B------:R-:W-:Y:S01]  /*1970*/  LOP3.LUT R23, R41, R24, R27, 0x96, !PT ;  /* 0x0000001829177212 */ /* 0x000fe200078e961b */
[----:B------:R-:W-:Y:S01]  /*1980*/  VIADD.16x2 R27, R39, R40 ;  /* 0x00000028271b7236 */ /* 0x000fe20000000200 */
[----:B------:R-:W-:Y:S01]  /*1990*/  LOP3.LUT R22, R21, 0x1, RZ, 0x3c, !PT ;  /* 0x0000000115167812 */ /* 0x000fe200078e3cff */
[----:B------:R-:W-:Y:S01]  /*19a0*/  VIADD.16x2 R40, R47, R46 ;  /* 0x0000002e2f287236 */ /* 0x000fe20000000200 */
[----:B------:R-:W-:Y:S01]  /*19b0*/  LOP3.LUT R33, R24, R26, RZ, 0x3c, !PT ;  /* 0x0000001a18217212 */ /* 0x000fe200078e3cff */
[----:B------:R-:W-:Y:S01]  /*19c0*/  IMAD R35, R21, R23, RZ ;  /* 0x0000001715237224 */ /* 0x000fe200078e02ff */
[----:B------:R-:W-:-:S02]  /*19d0*/  LOP3.LUT R30, R28, R29, RZ, 0x3c, !PT ;  /* 0x0000001d1c1e7212 */ /* 0x000fc400078e3cff */
[----:B------:R-:W-:Y:S02]  /*19e0*/  LOP3.LUT R27, R40, R27, RZ, 0x3c, !PT ;  /* 0x0000001b281b7212 */ /* 0x000fe400078e3cff */
[----:B------:R-:W-:Y:S01]  /*19f0*/  FSETP.GEU.XOR P5, PT, R33, R30, !P5 ;  /* 0x0000001e2100720b */ /* 0x000fe20006fae800 */
[----:B------:R-:W-:Y:S01]  /*1a00*/  IMAD R30, R22, R23, RZ ;  /* 0x00000017161e7224 */ /* 0x000fe200078e02ff */
[----:B------:R-:W-:Y:S01]  /*1a10*/  PRMT R37, R37, 0x7632, R37 ;  /* 0x0000763225257816 */ /* 0x000fe20000000025 */
[----:B------:R-:W0:Y:S01]  /*1a20*/  SHFL.BFLY PT, R40, R35, 0x4, 0x1f ;  /* 0x0c801f0023287f89 */ /* 0x000e2200000e0000 */
[C---:B------:R-:W-:Y:S02]  /*1a30*/  PRMT R47, R27.reuse, 0x7632, R47 ;  /* 0x000076321b2f7816 */ /* 0x040fe4000000002f */
[----:B------:R-:W-:Y:S02]  /*1a40*/  LOP3.LUT R39, R33, R28, R29, 0x96, !PT ;  /* 0x0000001c21277212 */ /* 0x000fe400078e961d */
[----:B------:R-:W1:Y:S01]  /*1a50*/  SHFL.BFLY PT, R33, R30, 0x4, 0x1f ;  /* 0x0c801f001e217f89 */ /* 0x000e6200000e0000 */
[----:B------:R-:W-:-:S02]  /*1a60*/  SEL R48, R27, RZ, !P4 ;  /* 0x000000ff1b307207 */ /* 0x000fc40006000000 */
[----:B------:R-:W-:Y:S02]  /*1a70*/  SEL R46, R37, RZ, !P1 ;  /* 0x000000ff252e7207 */ /* 0x000fe40004800000 */
[----:B------:R-:W-:Y:S02]  /*1a80*/  SEL R47, R47, RZ, !P6 ;  /* 0x000000ff2f2f7207 */ /* 0x000fe40007000000 */
[----:B------:R-:W-:Y:S02]  /*1a90*/  LOP3.LUT R27, R41, R28, R16, 0x96, !PT ;  /* 0x0000001c291b7212 */ /* 0x000fe400078e9610 */
[----:B------:R-:W-:Y:S02]  /*1aa0*/  PRMT R46, R31, 0x5410, R46 ;  /* 0x000054101f2e7816 */ /* 0x000fe4000000002e */
[----:B------:R-:W-:Y:S02]  /*1ab0*/  PRMT R16, R48, 0x5410, R47 ;  /* 0x0000541030107816 */ /* 0x000fe4000000002f */
[----:B------:R-:W-:-:S02]  /*1ac0*/  SEL R39, R39, RZ, !P5 ;  /* 0x000000ff27277207 */ /* 0x000fc40006800000 */
[----:B------:R-:W-:Y:S01]  /*1ad0*/  LOP3.LUT R37, R46, R17, RZ, 0x3c, !PT ;  /* 0x000000112e257212 */ /* 0x000fe200078e3cff */
[----:B------:R-:W-:Y:S01]  /*1ae0*/  IMAD R17, R22, R27, RZ ;  /* 0x0000001b16117224 */ /* 0x000fe200078e02ff */
[----:B------:R-:W-:Y:S01]  /*1af0*/  LOP3.LUT R16, R16, R25, RZ, 0x3c, !PT ;  /* 0x0000001910107212 */ /* 0x000fe200078e3cff */
[----:B------:R-:W-:Y:S01]  /*1b00*/  IMAD R46, R21, R27, RZ ;  /* 0x0000001b152e7224 */ /* 0x000fe200078e02ff */
[----:B------:R-:W-:Y:S01]  /*1b10*/  LOP3.LUT R26, R39, R24, R26, 0x96, !PT ;  /* 0x00000018271a7212 */ /* 0x000fe200078e961a */
[----:B0-----:R-:W-:Y:S01]  /*1b20*/  IMAD.IADD R35, R35, 0x1, R40 ;  /* 0x0000000123237824 */ /* 0x001fe200078e0228 */
[----:B------:R-:W-:Y:S01]  /*1b30*/  SHF.R.U32.HI R24, RZ, 0x3, R9 ;  /* 0x00000003ff187819 */ /* 0x000fe20000011609 */
[----:B------:R-:W0:Y:S01]  /*1b40*/  SHFL.BFLY PT, R50, R17, 0x4, 0x1f ;  /* 0x0c801f0011327f89 */ /* 0x000e2200000e0000 */
[----:B------:R-:W-:Y:S01]  /*1b50*/  LOP3.LUT R25, R16, R37, RZ, 0x3c, !PT ;  /* 0x0000002510197212 */ /* 0x000fe200078e3cff */
[----:B-1----:R-:W-:Y:S01]  /*1b60*/  IMAD.IADD R30, R30, 0x1, R33 ;  /* 0x000000011e1e7824 */ /* 0x002fe200078e0221 */
[----:B------:R-:W-:Y:S01]  /*1b70*/  LOP3.LUT R31, R24, 0x1, RZ, 0xc0, !PT ;  /* 0x00000001181f7812 */ /* 0x000fe200078ec0ff */
[CC--:B------:R-:W-:Y:S01]  /*1b80*/  IMAD R24, R22.reuse, R26.reuse, RZ ;  /* 0x0000001a16187224 */ /* 0x0c0fe200078e02ff */
[----:B------:R-:W-:Y:S01]  /*1b90*/  LOP3.LUT R29, R39, R28, R29, 0x96, !PT ;  /* 0x0000001c271d7212 */ /* 0x000fe200078e961d */
[----:B------:R-:W1:Y:S01]  /*1ba0*/  SHFL.BFLY PT, R47, R46, 0x4, 0x1f ;  /* 0x0c801f002e2f7f89 */ /* 0x000e6200000e0000 */
[----:B------:R-:W-:Y:S01]  /*1bb0*/  PRMT R28, R25, 0x7632, R28 ;  /* 0x00007632191c7816 */ /* 0x000fe2000000001c */
[----:B------:R-:W-:Y:S01]  /*1bc0*/  IMAD R52, R21, R26, RZ ;  /* 0x0000001a15347224 */ /* 0x000fe200078e02ff */
[----:B------:R-:W-:Y:S01]  /*1bd0*/  ISETP.NE.U32.AND P1, PT, R31, 0x1, PT ;  /* 0x000000011f00780c */ /* 0x000fe20003f25070 */
[----:B------:R-:W2:Y:S01]  /*1be0*/  SHFL.BFLY PT, R39, R24, 0x4, 0x1f ;  /* 0x0c801f0018277f89 */ /* 0x000ea200000e0000 */
[----:B------:R-:W-:Y:S01]  /*1bf0*/  SEL R31, R25, RZ, !P2 ;  /* 0x000000ff191f7207 */ /* 0x000fe20005000000 */
[----:B------:R-:W-:Y:S01]  /*1c00*/  IMAD R48, R22, R29, RZ ;  /* 0x0000001d16307224 */ /* 0x000fe200078e02ff */
[----:B------:R-:W-:Y:S01]  /*1c10*/  SEL R28, R28, RZ, !P3 ;  /* 0x000000ff1c1c7207 */ /* 0x000fe20005800000 */
[----:B------:R-:W3:Y:S01]  /*1c20*/  SHFL.BFLY PT, R33, R52, 0x4, 0x1f ;  /* 0x0c801f0034217f89 */ /* 0x000ee200000e0000 */
[----:B------:R-:W-:-:S02]  /*1c30*/  FSETP.GEU.XOR P4, PT, R30, R35, !P1 ;  /* 0x000000231e00720b */ /* 0x000fc40004f8e800 */
[----:B------:R-:W-:Y:S01]  /*1c40*/  PRMT R31, R31, 0x5410, R28 ;  /* 0x000054101f1f7816 */ /* 0x000fe2000000001c */
[----:B------:R-:W4:Y:S01]  /*1c50*/  SHFL.BFLY PT, R41, R48, 0x4, 0x1f ;  /* 0x0c801f0030297f89 */ /* 0x000f2200000e0000 */
[----:B------:R-:W-:Y:S02]  /*1c60*/  PRMT R28, R16, 0x7610, R37 ;  /* 0x00007610101c7816 */ /* 0x000fe40000000025 */
[----:B------:R-:W-:Y:S01]  /*1c70*/  LOP3.LUT R35, R30, R35, RZ, 0x3c, !PT ;  /* 0x000000231e237212 */ /* 0x000fe200078e3cff */
[----:B------:R-:W-:Y:S01]  /*1c80*/  IMAD R30, R21, R29, RZ ;  /* 0x0000001d151e7224 */ /* 0x000fe200078e02ff */
[----:B------:R-:W-:Y:S01]  /*1c90*/  LOP3.LUT R25, R31, R28, RZ, 0x3c, !PT ;  /* 0x0000001c1f197212 */ /* 0x000fe200078e3cff */
[----:B0-----:R-:W-:Y:S01]  /*1ca0*/  IMAD.IADD R40, R17, 0x1, R50 ;  /* 0x0000000111287824 */ /* 0x001fe200078e0232 */
[----:B------:R-:W-:Y:S02]  /*1cb0*/  SEL R54, R35, RZ, !P4 ;  /* 0x000000ff23367207 */ /* 0x000fe40006000000 */
[C---:B------:R-:W-:Y:S01]  /*1cc0*/  PRMT R16, R25.reuse, 0x7632, R16 ;  /* 0x0000763219107816 */ /* 0x040fe20000000010 */
[----:B------:R-:W0:Y:S01]  /*1cd0*/  SHFL.BFLY PT, R35, R30, 0x4, 0x1f ;  /* 0x0c801f001e237f89 */ /* 0x000e2200000e0000 */
[----:B------:R-:W-:Y:S01]  /*1ce0*/  LOP3.LUT R17, R54, R23, RZ, 0x3c, !PT ;  /* 0x0000001736117212 */ /* 0x000fe200078e3cff */
[----:B-1----:R-:W-:Y:S01]  /*1cf0*/  IMAD.IADD R49, R46, 0x1, R47 ;  /* 0x000000012e317824 */ /* 0x002fe200078e022f */
[----:B------:R-:W-:-:S02]  /*1d00*/  LOP3.LUT R28, R25, R16, RZ, 0x3c, !PT ;  /* 0x00000010191c7212 */ /* 0x000fc400078e3cff */
[----:B------:R-:W-:Y:S01]  /*1d10*/  PRMT R54, R21, 0x9910, RZ ;  /* 0x0000991015367816 */ /* 0x000fe200000000ff */
[----:B--2---:R-:W-:Y:S01]  /*1d20*/  IMAD.IADD R51, R24, 0x1, R39 ;  /* 0x0000000118337824 */ /* 0x004fe200078e0227 */
[----:B------:R-:W-:Y:S01]  /*1d30*/  SEL R28, R28, RZ, !P0 ;  /* 0x000000ff1c1c7207 */ /* 0x000fe20004000000 */
[-C--:B------:R-:W-:Y:S01]  /*1d40*/  IMAD R50, R18, R17.reuse, RZ ;  /* 0x0000001112327224 */ /* 0x080fe200078e02ff */
[----:B------:R-:W-:Y:S01]  /*1d50*/  PRMT R24, R22, 0x9910, RZ ;  /* 0x0000991016187816 */ /* 0x000fe200000000ff */
[----:B------:R-:W-:Y:S01]  /*1d60*/  IMAD R47, R13, R17, RZ ;  /* 0x000000110d2f7224 */ /* 0x000fe200078e02ff */
[----:B------:R-:W-:Y:S01]  /*1d70*/  LOP3.LUT R23, R28, R25, RZ, 0x3c, !PT ;  /* 0x000000191c177212 */ /* 0x000fe200078e3cff */
[----:B---3--:R-:W-:Y:S01]  /*1d80*/  IMAD.IADD R52, R52, 0x1, R33 ;  /* 0x0000000134347824 */ /* 0x008fe200078e0221 */
[----:B------:R-:W1:Y:S01]  /*1d90*/  SHFL.BFLY PT, R39, R50, 0x2, 0x1f ;  /* 0x0c401f0032277f89 */ /* 0x000e6200000e0000 */
[-C--:B------:R-:W-:Y:S01]  /*1da0*/  FSETP.GEU.XOR P6, PT, R40, R49.reuse, !P1 ;  /* 0x000000312800720b */ /* 0x080fe20004fce800 */
[----:B----4-:R-:W-:Y:S01]  /*1db0*/  IMAD.IADD R41, R48, 0x1, R41 ;  /* 0x0000000130297824 */ /* 0x010fe200078e0229 */
[----:B------:R-:W-:Y:S01]  /*1dc0*/  PRMT R53, R23, 0x9910, RZ ;  /* 0x0000991017357816 */ /* 0x000fe200000000ff */
[----:B------:R-:W-:Y:S01]  /*1dd0*/  IMAD.MOV.U32 R23, RZ, RZ, R24 ;  /* 0x000000ffff177224 */ /* 0x000fe200078e0018 */
[----:B------:R-:W2:Y:S01]  /*1de0*/  SHFL.BFLY PT, R46, R47, 0x2, 0x1f ;  /* 0x0c401f002f2e7f89 */ /* 0x000ea200000e0000 */
[----:B------:R-:W-:Y:S01]  /*1df0*/  IMAD.MOV.U32 R24, RZ, RZ, R54 ;  /* 0x000000ffff187224 */ /* 0x000fe200078e0036 */
[----:B------:R-:W-:Y:S01]  /*1e00*/  LOP3.LUT R49, R40, R49, RZ, 0x3c, !PT ;  /* 0x0000003128317212 */ /* 0x000fe200078e3cff */
[----:B------:R-:W-:Y:S01]  /*1e10*/  IMAD R33, R23, R53, RZ ;  /* 0x0000003517217224 */ /* 0x000fe200078e02ff */
[----:B------:R-:W-:Y:S01]  /*1e20*/  FSETP.GEU.XOR P3, PT, R51, R52, !P1 ;  /* 0x000000343300720b */ /* 0x000fe20004f6e800 */
[----:B------:R-:W-:Y:S01]  /*1e30*/  IMAD R40, R53, R24, RZ ;  /* 0x0000001835287224 */ /* 0x000fe200078e02ff */
[----:B------:R-:W-:Y:S01]  /*1e40*/  LOP3.LUT R51, R51, R52, RZ, 0x3c, !PT ;  /* 0x0000003433337212 */ /* 0x000fe200078e3cff */
[----:B0-----:R-:W-:Y:S01]  /*1e50*/  IMAD.IADD R30, R30, 0x1, R35 ;  /* 0x000000011e1e7824 */ /* 0x001fe200078e0223 */
[----:B------:R-:W-:-:S02]  /*1e60*/  SEL R52, R49, RZ, !P6 ;  /* 0x000000ff31347207 */ /* 0x000fc40007000000 */
[----:B------:R-:W-:Y:S02]  /*1e70*/  LOP3.LUT R35, R40, 0xffff, RZ, 0xc0, !PT ;  /* 0x0000ffff28237812 */ /* 0x000fe400078ec0ff */
[----:B------:R-:W-:Y:S02]  /*1e80*/  LOP3.LUT R27, R52, R27, RZ, 0x3c, !PT ;  /* 0x0000001b341b7212 */ /* 0x000fe400078e3cff */
[----:B------:R-:W-:Y:S02]  /*1e90*/  LOP3.LUT R48, R33, 0xffff, RZ, 0xc0, !PT ;  /* 0x0000ffff21307812 */ /* 0x000fe400078ec0ff */
[----:B------:R-:W0:Y:S01]  /*1ea0*/  SHFL.BFLY PT, R35, R35, 0x4, 0x1f ;  /* 0x0c801f0023237f89 */ /* 0x000e2200000e0000 */
[-C--:B------:R-:W-:Y:S01]  /*1eb0*/  FSETP.GEU.XOR P0, PT, R41, R30.reuse, !P1 ;  /* 0x0000001e2900720b */ /* 0x080fe20004f0e800 */
[-C--:B------:R-:W-:Y:S01]  /*1ec0*/  IMAD R53, R13, R27.reuse, RZ ;  /* 0x0000001b0d357224 */ /* 0x080fe200078e02ff */
[----:B------:R-:W-:Y:S01]  /*1ed0*/  LOP3.LUT R30, R41, R30, RZ, 0x3c, !PT ;  /* 0x0000001e291e7212 */ /* 0x000fe200078e3cff */
[----:B------:R-:W-:Y:S01]  /*1ee0*/  IMAD R41, R18, R27, RZ ;  /* 0x0000001b12297224 */ /* 0x000fe200078e02ff */
[----:B------:R-:W-:Y:S01]  /*1ef0*/  SEL R51, R51, RZ, !P3 ;  /* 0x000000ff33337207 */ /* 0x000fe20005800000 */
[----:B------:R-:W3:Y:S01]  /*1f00*/  SHFL.BFLY PT, R48, R48, 0x4, 0x1f ;  /* 0x0c801f0030307f89 */ /* 0x000ee200000e0000 */
[----:B-1----:R-:W-:Y:S01]  /*1f10*/  IMAD.IADD R39, R50, 0x1, R39 ;  /* 0x0000000132277824 */ /* 0x002fe200078e0227 */
[----:B------:R-:W-:Y:S01]  /*1f20*/  SEL R30, R30, RZ, !P0 ;  /* 0x000000ff1e1e7207 */ /* 0x000fe20004000000 */
[----:B--2---:R-:W-:Y:S01]  /*1f30*/  IMAD.IADD R46, R47, 0x1, R46 ;  /* 0x000000012f2e7824 */ /* 0x004fe200078e022e */
[----:B------:R-:W-:Y:S01]  /*1f40*/  LOP3.LUT R26, R51, R26, RZ, 0x3c, !PT ;  /* 0x0000001a331a7212 */ /* 0x000fe200078e3cff */
[----:B------:R-:W1:Y:S01]  /*1f50*/  SHFL.BFLY PT, R56, R41, 0x2, 0x1f ;  /* 0x0c401f0029387f89 */ /* 0x000e6200000e0000 */
[----:B------:R-:W-:-:S02]  /*1f60*/  LOP3.LUT R29, R30, R29, RZ, 0x3c, !PT ;  /* 0x0000001d1e1d7212 */ /* 0x000fc400078e3cff */
[C---:B------:R-:W-:Y:S01]  /*1f70*/  FSETP.GEU.XOR P2, PT, R39.reuse, R46, !P1 ;  /* 0x0000002e2700720b */ /* 0x040fe20004f4e800 */
[----:B------:R-:W-:Y:S01]  /*1f80*/  IMAD R50, R18, R26, RZ ;  /* 0x0000001a12327224 */ /* 0x000fe200078e02ff */
[----:B------:R-:W-:Y:S01]  /*1f90*/  LOP3.LUT R30, R39, R46, RZ, 0x3c, !PT ;  /* 0x0000002e271e7212 */ /* 0x000fe200078e3cff */
[----:B------:R-:W2:Y:S01]  /*1fa0*/  SHFL.BFLY PT, R54, R53, 0x2, 0x1f ;  /* 0x0c401f0035367f89 */ /* 0x000ea200000e0000 */
[----:B------:R-:W-:Y:S01]  /*1fb0*/  PRMT R46, R37, 0x7610, R16 ;  /* 0x00007610252e7816 */ /* 0x000fe20000000010 */
[----:B------:R-:W-:Y:S01]  /*1fc0*/  IMAD R49, R13, R26, RZ ;  /* 0x0000001a0d317224 */ /* 0x000fe200078e02ff */
[----:B------:R-:W-:Y:S01]  /*1fd0*/  LOP3.LUT R37, R28, R16, RZ, 0x3c, !PT ;  /* 0x000000101c257212 */ /* 0x000fe200078e3cff */
[----:B------:R-:W4:Y:S01]  /*1fe0*/  SHFL.BFLY PT, R51, R50, 0x2, 0x1f ;  /* 0x0c401f0032337f89 */ /* 0x000f2200000e0000 */
[----:B------:R-:W-:Y:S01]  /*1ff0*/  LOP3.LUT R31, R31, R46, RZ, 0x3c, !PT ;  /* 0x0000002e1f1f7212 */ /* 0x000fe200078e3cff */
[----:B------:R-:W-:Y:S01]  /*2000*/  IMAD R46, R18, R29, RZ ;  /* 0x0000001d122e7224 */ /* 0x000fe200078e02ff */
[----:B------:R-:W-:Y:S01]  /*2010*/  PRMT R37, R37, 0x9910, RZ ;  /* 0x0000991025257816 */ /* 0x000fe200000000ff */
[----:B------:R-:W5:Y:S01]  /*2020*/  SHFL.BFLY PT, R52, R49, 0x2, 0x1f ;  /* 0x0c401f0031347f89 */ /* 0x000f6200000e0000 */
[----:B0-----:R-:W-:-:S02]  /*2030*/  IMAD.IADD R40, R40, 0x1, R35 ;  /* 0x0000000128287824 */ /* 0x001fc400078e0223 */
[----:B------:R-:W-:Y:S01]  /*2040*/  IMAD R39, R13, R29, RZ ;  /* 0x0000001d0d277224 */ /* 0x000fe200078e02ff */
[----:B------:R-:W0:Y:S01]  /*2050*/  SHFL.BFLY PT, R47, R46, 0x2, 0x1f ;  /* 0x0c401f002e2f7f89 */ /* 0x000e2200000e0000 */
[----:B------:R-:W-:Y:S02]  /*2060*/  IMAD.MOV.U32 R35, RZ, RZ, R37 ;  /* 0x000000ffff237224 */ /* 0x000fe400078e0025 */
[----:B---3--:R-:W-:Y:S02]  /*2070*/  IMAD.IADD R33, R33, 0x1, R48 ;  /* 0x0000000121217824 */ /* 0x008fe400078e0230 */
[----:B------:R-:W-:Y:S01]  /*2080*/  IMAD R37, R23, R35, RZ ;  /* 0x0000002317257224 */ /* 0x000fe200078e02ff */
[----:B------:R-:W3:Y:S01]  /*2090*/  SHFL.BFLY PT, R48, R39, 0x2, 0x1f ;  /* 0x0c401f0027307f89 */ /* 0x000ee200000e0000 */
[----:B------:R-:W-:Y:S01]  /*20a0*/  IMAD R35, R35, R24, RZ ;  /* 0x0000001823237224 */ /* 0x000fe200078e02ff */
[----:B------:R-:W-:Y:S01]  /*20b0*/  LOP3.LUT R33, R33, R40, RZ, 0x3c, !PT ;  /* 0x0000002821217212 */ /* 0x000fe200078e3cff */
[----:B-1----:R-:W-:-:S03]  /*20c0*/  IMAD.IADD R41, R41, 0x1, R56 ;  /* 0x0000000129297824 */ /* 0x002fc600078e0238 */
[----:B------:R-:W-:Y:S01]  /*20d0*/  LOP3.LUT R56, R35, 0xffff, RZ, 0xc0, !PT ;  /* 0x0000ffff23387812 */ /* 0x000fe200078ec0ff */
[----:B--2---:R-:W-:Y:S01]  /*20e0*/  IMAD.IADD R54, R53, 0x1, R54 ;  /* 0x0000000135367824 */ /* 0x004fe200078e0236 */
[----:B------:R-:W-:Y:S01]  /*20f0*/  LOP3.LUT R53, R37, 0xffff, RZ, 0xc0, !PT ;  /* 0x0000ffff25357812 */ /* 0x000fe200078ec0ff */
[----:B----4-:R-:W-:Y:S01]  /*2100*/  IMAD.IADD R51, R50, 0x1, R51 ;  /* 0x0000000132337824 */ /* 0x010fe200078e0233 */
[----:B------:R-:W-:Y:S02]  /*2110*/  SEL R33, R33, RZ, !P4 ;  /* 0x000000ff21217207 */ /* 0x000fe40006000000 */
[----:B------:R-:W1:Y:S01]  /*2120*/  SHFL.BFLY PT, R56, R56, 0x4, 0x1f ;  /* 0x0c801f0038387f89 */ /* 0x000e6200000e0000 */
[--C-:B-----5:R-:W-:Y:S01]  /*2130*/  IMAD.IADD R58, R49, 0x1, R52.reuse ;  /* 0x00000001313a7824 */ /* 0x120fe200078e0234 */
[C---:B------:R-:W-:Y:S02]  /*2140*/  PRMT R52, R31.reuse, 0x7632, R52 ;  /* 0x000076321f347816 */ /* 0x040fe40000000034 */
[----:B------:R2:W4:Y:S01]  /*2150*/  SHFL.BFLY PT, R50, R53, 0x4, 0x1f ;  /* 0x0c801f0035327f89 */ /* 0x00052200000e0000 */
[----:B------:R-:W-:Y:S01]  /*2160*/  LOP3.LUT R25, R33, R28, R25, 0x96, !PT ;  /* 0x0000001c21197212 */ /* 0x000fe200078e9619 */
[----:B0-----:R-:W-:Y:S01]  /*2170*/  IMAD.IADD R47, R46, 0x1, R47 ;  /* 0x000000012e2f7824 */ /* 0x001fe200078e022f */
[----:B------:R-:W-:-:S02]  /*2180*/  LOP3.LUT R46, R31, R52, RZ, 0x3c, !PT ;  /* 0x000000341f2e7212 */ /* 0x000fc400078e3cff */
[----:B------:R-:W-:Y:S02]  /*2190*/  PRMT R33, R25, 0x9910, RZ ;  /* 0x0000991019217816 */ /* 0x000fe400000000ff */
[----:B------:R-:W-:Y:S01]  /*21a0*/  FSETP.GEU.XOR P4, PT, R51, R58, !P1 ;  /* 0x0000003a3300720b */ /* 0x000fe20004f8e800 */
[----:B---3--:R-:W-:Y:S01]  /*21b0*/  IMAD.IADD R48, R39, 0x1, R48 ;  /* 0x0000000127307824 */ /* 0x008fe200078e0230 */
[----:B------:R-:W-:Y:S02]  /*21c0*/  SEL R39, R46, RZ, !P5 ;  /* 0x000000ff2e277207 */ /* 0x000fe40006800000 */
[----:B------:R-:W-:Y:S02]  /*21d0*/  FSETP.GEU.XOR P5, PT, R41, R54, !P1 ;  /* 0x000000362900720b */ /* 0x000fe40004fae800 */
[C---:B------:R-:W-:Y:S02]  /*21e0*/  LOP3.LUT R46, R39.reuse, R52, RZ, 0x3c, !PT ;  /* 0x00000034272e7212 */ /* 0x040fe400078e3cff */
[----:B------:R-:W-:-:S02]  /*21f0*/  LOP3.LUT R40, R39, R31, RZ, 0x3c, !PT ;  /* 0x0000001f27287212 */ /* 0x000fc400078e3cff */
[----:B------:R-:W-:Y:S02]  /*2200*/  PRMT R46, R46, 0x9910, RZ ;  /* 0x000099102e2e7816 */ /* 0x000fe400000000ff */
[----:B--2---:R-:W-:Y:S01]  /*2210*/  PRMT R53, R40, 0x9910, RZ ;  /* 0x0000991028357816 */ /* 0x004fe200000000ff */
[----:B-1----:R-:W-:Y:S01]  /*2220*/  IMAD.IADD R56, R35, 0x1, R56 ;  /* 0x0000000123387824 */ /* 0x002fe200078e0238 */
[----:B------:R-:W-:Y:S01]  /*2230*/  LOP3.LUT R41, R54, R41, RZ, 0x3c, !PT ;  /* 0x0000002936297212 */ /* 0x000fe200078e3cff */
[----:B------:R-:W-:Y:S01]  /*2240*/  IMAD R35, R19, R33, RZ ;  /* 0x0000002113237224 */ /* 0x000fe200078e02ff */
[----:B------:R-:W-:Y:S01]  /*2250*/  SEL R54, R30, RZ, !P2 ;  /* 0x000000ff1e367207 */ /* 0x000fe20005000000 */
[----:B----4-:R-:W-:Y:S01]  /*2260*/  IMAD.IADD R49, R37, 0x1, R50 ;  /* 0x0000000125317824 */ /* 0x010fe200078e0232 */
[----:B------:R-:W-:Y:S01]  /*2270*/  LOP3.LUT R30, R58, R51, RZ, 0x3c, !PT ;  /* 0x000000333a1e7212 */ /* 0x000fe200078e3cff */
[----:B------:R-:W-:Y:S01]  /*2280*/  IMAD.MOV.U32 R37, RZ, RZ, R46 ;  /* 0x000000ffff257224 */ /* 0x000fe200078e002e */
[----:B------:R-:W-:Y:S01]  /*2290*/  LOP3.LUT R46, R35, 0xffff, RZ, 0xc0, !PT ;  /* 0x0000ffff232e7812 */ /* 0x000fe200078ec0ff */
[----:B------:R-:W-:Y:S01]  /*22a0*/  IMAD R50, R23, R53, RZ ;  /* 0x0000003517327224 */ /* 0x000fe200078e02ff */
[----:B------:R-:W-:Y:S01]  /*22b0*/  LOP3.LUT R17, R54, R17, RZ, 0x3c, !PT ;  /* 0x0000001136117212 */ /* 0x000fe200078e3cff */
[-C--:B------:R-:W-:Y:S01]  /*22c0*/  IMAD R53, R53, R24.reuse, RZ ;  /* 0x0000001835357224 */ /* 0x080fe200078e02ff */
[----:B------:R-:W-:Y:S01]  /*22d0*/  LOP3.LUT R49, R56, R49, RZ, 0x3c, !PT ;  /* 0x0000003138317212 */ /* 0x000fe200078e3cff */
[----:B------:R-:W-:Y:S01]  /*22e0*/  IMAD R51, R23, R37, RZ ;  /* 0x0000002517337224 */ /* 0x000fe200078e02ff */
[----:B------:R-:W-:Y:S01]  /*22f0*/  LOP3.LUT R55, R50, 0xffff, RZ, 0xc0, !PT ;  /* 0x0000ffff32377812 */ /* 0x000fe200078ec0ff */
[----:B------:R-:W-:Y:S01]  /*2300*/  IMAD R37, R37, R24, RZ ;  /* 0x0000001825257224 */ /* 0x000fe200078e02ff */
[----:B------:R-:W-:Y:S01]  /*2310*/  LOP3.LUT R54, R53, 0xffff, RZ, 0xc0, !PT ;  /* 0x0000ffff35367812 */ /* 0x000fe200078ec0ff */
[----:B------:R-:W0:Y:S01]  /*2320*/  SHFL.BFLY PT, R46, R46, 0x2, 0x1f ;  /* 0x0c401f002e2e7f89 */ /* 0x000e2200000e0000 */
[----:B------:R-:W-:-:S02]  /*2330*/  SEL R49, R49, RZ, !P6 ;  /* 0x000000ff31317207 */ /* 0x000fc40007000000 */
[----:B------:R-:W-:Y:S01]  /*2340*/  LOP3.LUT R40, R37, 0xffff, RZ, 0xc0, !PT ;  /* 0x0000ffff25287812 */ /* 0x000fe200078ec0ff */
[----:B------:R-:W1:Y:S01]  /*2350*/  SHFL.BFLY PT, R55, R55, 0x4, 0x1f ;  /* 0x0c801f0037377f89 */ /* 0x000e6200000e0000 */
[----:B------:R-:W-:Y:S01]  /*2360*/  LOP3.LUT R28, R49, R28, R16, 0x96, !PT ;  /* 0x0000001c311c7212 */ /* 0x000fe200078e9610 */
[----:B------:R-:W-:Y:S01]  /*2370*/  IMAD R49, R11, R17, RZ ;  /* 0x000000110b317224 */ /* 0x000fe200078e02ff */
[----:B------:R-:W-:Y:S01]  /*2380*/  FSETP.GEU.XOR P6, PT, R47, R48, !P1 ;  /* 0x000000302f00720b */ /* 0x000fe20004fce800 */
[----:B------:R-:W2:Y:S01]  /*2390*/  SHFL.BFLY PT, R54, R54, 0x4, 0x1f ;  /* 0x0c801f0036367f89 */ /* 0x000ea200000e0000 */
[----:B------:R-:W-:Y:S02]  /*23a0*/  LOP3.LUT R47, R48, R47, RZ, 0x3c, !PT ;  /* 0x0000002f302f7212 */ /* 0x000fe400078e3cff */
[----:B------:R-:W-:Y:S01]  /*23b0*/  SEL R48, R41, RZ, !P5 ;  /* 0x000000ff29307207 */ /* 0x000fe20006800000 */
[----:B------:R-:W3:Y:S01]  /*23c0*/  SHFL.BFLY PT, R40, R40, 0x4, 0x1f ;  /* 0x0c801f0028287f89 */ /* 0x000ee200000e0000 */
[----:B------:R-:W-:-:S02]  /*23d0*/  SEL R41, R30, RZ, !P4 ;  /* 0x000000ff1e297207 */ /* 0x000fc40006000000 */
[----:B------:R-:W-:Y:S01]  /*23e0*/  LOP3.LUT R56, R51, 0xffff, RZ, 0xc0, !PT ;  /* 0x0000ffff33387812 */ /* 0x000fe200078ec0ff */
[----:B------:R-:W4:Y:S01]  /*23f0*/  SHFL.BFLY PT, R60, R49, 0x1, 0x1f ;  /* 0x0c201f00313c7f89 */ /* 0x000f2200000e0000 */
[----:B------:R-:W-:Y:S01]  /*2400*/  SEL R30, R47, RZ, !P6 ;  /* 0x000000ff2f1e7207 */ /* 0x000fe20007000000 */
[----:B------:R-:W-:Y:S01]  /*2410*/  IMAD R47, R20, R33, RZ ;  /* 0x00000021142f7224 */ /* 0x000fe200078e02ff */
[----:B------:R-:W-:Y:S01]  /*2420*/  LOP3.LUT R26, R41, R26, RZ, 0x3c, !PT ;  /* 0x0000001a291a7212 */ /* 0x000fe200078e3cff */
[----:B------:R-:W-:Y:S01]  /*2430*/  IMAD R33, R10, R17, RZ ;  /* 0x000000110a217224 */ /* 0x000fe200078e02ff */
[----:B------:R-:W5:Y:S01]  /*2440*/  SHFL.BFLY PT, R56, R56, 0x4, 0x1f ;  /* 0x0c801f0038387f89 */ /* 0x000f6200000e0000 */
[----:B------:R-:W-:Y:S01]  /*2450*/  LOP3.LUT R27, R48, R27, RZ, 0x3c, !PT ;  /* 0x0000001b301b7212 */ /* 0x000fe200078e3cff */
[----:B0-----:R-:W-:Y:S01]  /*2460*/  IMAD.IADD R46, R35, 0x1, R46 ;  /* 0x00000001232e7824 */ /* 0x001fe200078e022e */
[----:B------:R-:W-:Y:S01]  /*2470*/  PRMT R35, R28, 0x9910, RZ ;  /* 0x000099101c237816 */ /* 0x000fe200000000ff */
[----:B------:R-:W0:Y:S01]  /*2480*/  SHFL.BFLY PT, R58, R33, 0x1, 0x1f ;  /* 0x0c201f00213a7f89 */ /* 0x000e2200000e0000 */
[----:B------:R-:W-:Y:S01]  /*2490*/  LOP3.LUT R48, R47, 0xffff, RZ, 0xc0, !PT ;  /* 0x0000ffff2f307812 */ /* 0x000fe200078ec0ff */
[----:B-1----:R-:W-:Y:S01]  /*24a0*/  IMAD.IADD R55, R50, 0x1, R55 ;  /* 0x0000000132377824 */ /* 0x002fe200078e0237 */
[----:B------:R-:W-:Y:S01]  /*24b0*/  LOP3.LUT R29, R30, R29, RZ, 0x3c, !PT ;  /* 0x0000001d1e1d7212 */ /* 0x000fe200078e3cff */
[----:B------:R-:W-:-:S02]  /*24c0*/  IMAD R41, R19, R35, RZ ;  /* 0x0000002313297224 */ /* 0x000fc400078e02ff */
[----:B--2---:R-:W-:Y:S01]  /*24d0*/  IMAD.IADD R54, R53, 0x1, R54 ;  /* 0x0000000135367824 */ /* 0x004fe200078e0236 */
[----:B------:R-:W1:Y:S01]  /*24e0*/  SHFL.BFLY PT, R48, R48, 0x2, 0x1f ;  /* 0x0c401f0030307f89 */ /* 0x000e6200000e0000 */
[----:B------:R-:W-:Y:S01]  /*24f0*/  IMAD R35, R20, R35, RZ ;  /* 0x0000002314237224 */ /* 0x000fe200078e02ff */
[----:B------:R-:W-:Y:S01]  /*2500*/  LOP3.LUT R50, R41, 0xffff, RZ, 0xc0, !PT ;  /* 0x0000ffff29327812 */ /* 0x000fe200078ec0ff */
[----:B---3--:R-:W-:Y:S01]  /*2510*/  IMAD.IADD R37, R37, 0x1, R40 ;  /* 0x0000000125257824 */ /* 0x008fe200078e0228 */
[----:B------:R-:W-:Y:S01]  /*2520*/  LOP3.LUT R40, R54, R55, RZ, 0x3c, !PT ;  /* 0x0000003736287212 */ /* 0x000fe200078e3cff */
[----:B------:R-:W-:Y:S01]  /*2530*/  IMAD R53, R11, R27, RZ ;  /* 0x0000001b0b357224 */ /* 0x000fe200078e02ff */
[----:B------:R-:W-:Y:S01]  /*2540*/  LOP3.LUT R54, R35, 0xffff, RZ, 0xc0, !PT ;  /* 0x0000ffff23367812 */ /* 0x000fe200078ec0ff */
[----:B----4-:R-:W-:Y:S01]  /*2550*/  IMAD.IADD R49, R49, 0x1, R60 ;  /* 0x0000000131317824 */ /* 0x010fe200078e023c */
[----:B------:R-:W2:Y:S01]  /*2560*/  SHFL.BFLY PT, R50, R50, 0x2, 0x1f ;  /* 0x0c401f0032327f89 */ /* 0x000ea200000e0000 */
[----:B------:R-:W-:-:S03]  /*2570*/  SEL R40, R40, RZ, !P3 ;  /* 0x000000ff28287207 */ /* 0x000fc60005800000 */
[----:B------:R-:W3:Y:S01]  /*2580*/  SHFL.BFLY PT, R54, R54, 0x2, 0x1f ;  /* 0x0c401f0036367f89 */ /* 0x000ee200000e0000 */
[----:B-----5:R-:W-:Y:S01]  /*2590*/  IMAD.IADD R30, R51, 0x1, R56 ;  /* 0x00000001331e7824 */ /* 0x020fe200078e0238 */
[----:B------:R-:W-:Y:S01]  /*25a0*/  LOP3.LUT R31, R40, R39, R31, 0x96, !PT ;  /* 0x00000027281f7212 */ /* 0x000fe200078e961f */
[----:B------:R-:W-:Y:S01]  /*25b0*/  IMAD R51, R10, R27, RZ ;  /* 0x0000001b0a337224 */ /* 0x000fe200078e02ff */
[----:B------:R-:W4:Y:S01]  /*25c0*/  SHFL.BFLY PT, R16, R53, 0x1, 0x1f ;  /* 0x0c201f0035107f89 */ /* 0x000f2200000e0000 */
[----:B0-----:R-:W-:Y:S01]  /*25d0*/  IMAD.IADD R58, R33, 0x1, R58 ;  /* 0x00000001213a7824 */ /* 0x001fe200078e023a */
[----:B------:R-:W-:Y:S02]  /*25e0*/  LOP3.LUT R30, R37, R30, RZ, 0x3c, !PT ;  /* 0x0000001e251e7212 */ /* 0x000fe400078e3cff */
[----:B------:R-:W0:Y:S02]  /*25f0*/  SHFL.BFLY PT, R56, R51, 0x1, 0x1f ;  /* 0x0c201f0033387f89 */ /* 0x000e2400000e0000 */
[----:B------:R-:W-:Y:S01]  /*2600*/  FSETP.GEU.XOR P3, PT, R49, R58, !P1 ;  /* 0x0000003a3100720b */ /* 0x000fe20004f6e800 */
[----:B-1----:R-:W-:-:S05]  /*2610*/  IMAD.IADD R47, R47, 0x1, R48 ;  /* 0x000000012f2f7824 */ /* 0x002fca00078e0230 */
[----:B------:R-:W-:Y:S02]  /*2620*/  LOP3.LUT R46, R47, R46, RZ, 0x3c, !PT ;  /* 0x0000002e2f2e7212 */ /* 0x000fe400078e3cff */
[----:B------:R-:W-:Y:S01]  /*2630*/  PRMT R47, R28, 0x5410, R25 ;  /* 0x000054101c2f7816 */ /* 0x000fe20000000019 */
[----:B--2---:R-:W-:Y:S01]  /*2640*/  IMAD.IADD R41, R41, 0x1, R50 ;  /* 0x0000000129297824 */ /* 0x004fe200078e0232 */
[----:B------:R-:W-:Y:S01]  /*2650*/  SEL R46, R46, RZ, !P2 ;  /* 0x000000ff2e2e7207 */ /* 0x000fe20005000000 */
[----:B---3--:R-:W-:Y:S01]  /*2660*/  IMAD.IADD R48, R35, 0x1, R54 ;  /* 0x0000000123307824 */ /* 0x008fe200078e0236 */
[----:B------:R-:W-:Y:S02]  /*2670*/  SEL R35, R30, RZ, !P0 ;  /* 0x000000ff1e237207 */ /* 0x000fe40004000000 */
[----:B------:R-:W-:Y:S01]  /*2680*/  LOP3.LUT R30, R58, R49, RZ, 0x3c, !PT ;  /* 0x000000313a1e7212 */ /* 0x000fe200078e3cff */
[-C--:B------:R-:W-:Y:S01]  /*2690*/  IMAD R58, R10, R26.reuse, RZ ;  /* 0x0000001a0a3a7224 */ /* 0x080fe200078e02ff */
[----:B------:R-:W-:Y:S01]  /*26a0*/  LOP3.LUT R52, R35, R39, R52, 0x96, !PT ;  /* 0x0000002723347212 */ /* 0x000fe200078e9634 */
[----:B----4-:R-:W-:Y:S01]  /*26b0*/  IMAD.IADD R16, R53, 0x1, R16 ;  /* 0x0000000135107824 */ /* 0x010fe200078e0210 */
[----:B------:R-:W-:Y:S01]  /*26c0*/  PRMT R35, R31, 0x9910, RZ ;  /* 0x000099101f237816 */ /* 0x000fe200000000ff */
[----:B0-----:R-:W-:Y:S01]  /*26d0*/  IMAD.IADD R33, R51, 0x1, R56 ;  /* 0x0000000133217824 */ /* 0x001fe200078e0238 */
[----:B------:R-:W-:Y:S01]  /*26e0*/  PRMT R39, R52, 0x9910, RZ ;  /* 0x0000991034277816 */ /* 0x000fe200000000ff */
[----:B------:R-:W0:Y:S01]  /*26f0*/  SHFL.BFLY PT, R53, R58, 0x1, 0x1f ;  /* 0x0c201f003a357f89 */ /* 0x000e2200000e0000 */
[----:B------:R-:W-:Y:S01]  /*2700*/  LOP3.LUT R41, R48, R41, RZ, 0x3c, !PT ;  /* 0x0000002930297212 */ /* 0x000fe200078e3cff */
[C---:B------:R-:W-:Y:S01]  /*2710*/  IMAD R25, R19.reuse, R35, RZ ;  /* 0x0000002313197224 */ /* 0x040fe200078e02ff */
[----:B------:R-:W-:Y:S01]  /*2720*/  PRMT R31, R52, 0x5410, R31 ;  /* 0x00005410341f7816 */ /* 0x000fe2000000001f */
[-C--:B------:R-:W-:Y:S01]  /*2730*/  IMAD R37, R19, R39.reuse, RZ ;  /* 0x0000002713257224 */ /* 0x080fe200078e02ff */
[----:B------:R-:W-:Y:S01]  /*2740*/  SEL R41, R41, RZ, !P5 ;  /* 0x000000ff29297207 */ /* 0x000fe20006800000 */
[C---:B------:R-:W-:Y:S01]  /*2750*/  IMAD R39, R20.reuse, R39, RZ ;  /* 0x0000002714277224 */ /* 0x040fe200078e02ff */
[----:B------:R-:W-:Y:S01]  /*2760*/  LOP3.LUT R40, R25, 0xffff, RZ, 0xc0, !PT ;  /* 0x0000ffff19287812 */ /* 0x000fe200078ec0ff */
[----:B------:R-:W-:Y:S01]  /*2770*/  IMAD R35, R20, R35, RZ ;  /* 0x0000002314237224 */ /* 0x000fe200078e02ff */
[----:B------:R-:W-:Y:S01]  /*2780*/  PRMT R28, R41, 0x5410, R46 ;  /* 0x00005410291c7816 */ /* 0x000fe2000000002e */
[----:B------:R-:W-:Y:S01]  /*2790*/  IMAD R41, R11, R26, RZ ;  /* 0x0000001a0b297224 */ /* 0x000fe200078e02ff */
[----:B------:R-:W-:Y:S01]  /*27a0*/  LOP3.LUT R48, R37, 0xffff, RZ, 0xc0, !PT ;  /* 0x0000ffff25307812 */ /* 0x000fe200078ec0ff */
[-C--:B------:R-:W-:Y:S01]  /*27b0*/  IMAD R49, R11, R29.reuse, RZ ;  /* 0x0000001d0b317224 */ /* 0x080fe200078e02ff */
[----:B------:R-:W-:Y:S01]  /*27c0*/  LOP3.LUT R50, R39, 0xffff, RZ, 0xc0, !PT ;  /* 0x0000ffff27327812 */ /* 0x000fe200078ec0ff */
[----:B------:R-:W1:Y:S01]  /*27d0*/  SHFL.BFLY PT, R40, R40, 0x2, 0x1f ;  /* 0x0c401f0028287f89 */ /* 0x000e6200000e0000 */
[----:B------:R-:W-:Y:S01]  /*27e0*/  LOP3.LUT R46, R35, 0xffff, RZ, 0xc0, !PT ;  /* 0x0000ffff232e7812 */ /* 0x000fe200078ec0ff */
[----:B------:R-:W-:Y:S01]  /*27f0*/  IMAD R51, R10, R29, RZ ;  /* 0x0000001d0a337224 */ /* 0x000fe200078e02ff */
[----:B------:R-:W-:Y:S01]  /*2800*/  LOP3.LUT R28, R28, R47, RZ, 0x3c, !PT ;  /* 0x0000002f1c1c7212 */ /* 0x000fe200078e3cff */
[----:B------:R-:W2:Y:S01]  /*2810*/  SHFL.BFLY PT, R48, R48, 0x2, 0x1f ;  /* 0x0c401f0030307f89 */ /* 0x000ea200000e0000 */
[----:B------:R-:W-:-:S02]  /*2820*/  FSETP.GEU.XOR P5, PT, R16, R33, !P1 ;  /* 0x000000211000720b */ /* 0x000fc40004fae800 */
[----:B------:R-:W-:Y:S01]  /*2830*/  LOP3.LUT R16, R33, R16, RZ, 0x3c, !PT ;  /* 0x0000001021107212 */ /* 0x000fe200078e3cff */
[----:B------:R-:W3:Y:S01]  /*2840*/  SHFL.BFLY PT, R50, R50, 0x2, 0x1f ;  /* 0x0c401f0032327f89 */ /* 0x000ee200000e0000 */
[----:B------:R-:W-:Y:S01]  /*2850*/  PRMT R33, R28, 0xbb32, RZ ;  /* 0x0000bb321c217816 */ /* 0x000fe200000000ff */
[----:B0-----:R-:W-:Y:S01]  /*2860*/  IMAD.IADD R58, R58, 0x1, R53 ;  /* 0x000000013a3a7824 */ /* 0x001fe200078e0235 */
[----:B------:R-:W-:Y:S01]  /*2870*/  PRMT R47, R28, 0x9910, RZ ;  /* 0x000099101c2f7816 */ /* 0x000fe200000000ff */
[----:B------:R-:W0:Y:S01]  /*2880*/  SHFL.BFLY PT, R46, R46, 0x2, 0x1f ;  /* 0x0c401f002e2e7f89 */ /* 0x000e2200000e0000 */
[----:B------:R-:W-:-:S03]  /*2890*/  SEL R16, R16, RZ, !P5 ;  /* 0x000000ff10107207 */ /* 0x000fc60006800000 */
[----:B------:R-:W4:Y:S01]  /*28a0*/  SHFL.BFLY PT, R60, R41, 0x1, 0x1f ;  /* 0x0c201f00293c7f89 */ /* 0x000f2200000e0000 */
[----:B------:R-:W-:-:S03]  /*28b0*/  LOP3.LUT R16, R16, R27, RZ, 0x3c, !PT ;  /* 0x0000001b10107212 */ /* 0x000fc600078e3cff */
[----:B------:R-:W5:Y:S04]  /*28c0*/  SHFL.BFLY PT, R56, R49, 0x1, 0x1f ;  /* 0x0c201f0031387f89 */ /* 0x000f6800000e0000 */
[----:B------:R-:W5:Y:S01]  /*28d0*/  SHFL.BFLY PT, R54, R51, 0x1, 0x1f ;  /* 0x0c201f0033367f89 */ /* 0x000f6200000e0000 */
[----:B-1----:R-:W-:Y:S02]  /*28e0*/  IMAD.IADD R40, R25, 0x1, R40 ;  /* 0x0000000119287824 */ /* 0x002fe400078e0228 */
[----:B------:R-:W-:Y:S02]  /*28f0*/  IMAD R25, R12, R33, RZ ;  /* 0x000000210c197224 */ /* 0x000fe400078e02ff */
[----:B--2---:R-:W-:Y:S02]  /*2900*/  IMAD.IADD R37, R37, 0x1, R48 ;  /* 0x0000000125257824 */ /* 0x004fe400078e0230 */
[----:B------:R-:W-:-:S02]  /*2910*/  IMAD R48, R10, R47, RZ ;  /* 0x0000002f0a307224 */ /* 0x000fc400078e02ff */
[----:B---3--:R-:W-:Y:S02]  /*2920*/  IMAD.IADD R50, R39, 0x1, R50 ;  /* 0x0000000127327824 */ /* 0x008fe400078e0232 */
[----:B------:R-:W-:Y:S02]  /*2930*/  IMAD R33, R10, R33, RZ ;  /* 0x000000210a217224 */ /* 0x000fe400078e02ff */
[----:B0-----:R-:W-:Y:S01]  /*2940*/  IMAD.IADD R35, R35, 0x1, R46 ;  /* 0x0000000123237824 */ /* 0x001fe200078e022e */
[----:B------:R-:W-:Y:S01]  /*2950*/  LOP3.LUT R39, R50, R37, RZ, 0x3c, !PT ;  /* 0x0000002532277212 */ /* 0x000fe200078e3cff */
[----:B------:R-:W-:Y:S01]  /*2960*/  IMAD R46, R12, R47, RZ ;  /* 0x0000002f0c2e7224 */ /* 0x000fe200078e02ff */
[----:B------:R-:W-:Y:S01]  /*2970*/  LOP3.LUT R50, R48, 0xffff, RZ, 0xc0, !PT ;  /* 0x0000ffff30327812 */ /* 0x000fe200078ec0ff */
[----:B----4-:R-:W-:Y:S01]  /*2980*/  IMAD.IADD R41, R41, 0x1, R60 ;  /* 0x0000000129297824 */ /* 0x010fe200078e023c */
[----:B------:R-:W-:Y:S02]  /*2990*/  LOP3.LUT R35, R35, R40, RZ, 0x3c, !PT ;  /* 0x0000002823237212 */ /* 0x000fe400078e3cff */
[----:B------:R-:W-:Y:S01]  /*29a0*/  LOP3.LUT R47, R33, 0xffff, RZ, 0xc0, !PT ;  /* 0x0000ffff212f7812 */ /* 0x000fe200078ec0ff */
[----:B-----5:R-:W-:Y:S01]  /*29b0*/  IMAD.IADD R49, R49, 0x1, R56 ;  /* 0x0000000131317824 */ /* 0x020fe200078e0238 */
[----:B------:R-:W-:Y:S01]  /*29c0*/  FSETP.GEU.XOR P0, PT, R41, R58, !P1 ;  /* 0x0000003a2900720b */ /* 0x000fe20004f0e800 */
[----:B------:R-:W-:Y:S01]  /*29d0*/  SHFL.BFLY PT, R50, R50, 0x1, 0x1f ;  /* 0x0c201f0032327f89 */ /* 0x000fe200000e0000 */
[----:B------:R-:W-:Y:S01]  /*29e0*/  LOP3.LUT R41, R58, R41, RZ, 0x3c, !PT ;  /* 0x000000293a297212 */ /* 0x000fe200078e3cff */
[----:B------:R-:W-:Y:S01]  /*29f0*/  IMAD.IADD R54, R51, 0x1, R54 ;  /* 0x0000000133367824 */ /* 0x000fe200078e0236 */
[----:B------:R-:W-:-:S02]  /*2a00*/  SEL R58, R30, RZ, !P3 ;  /* 0x000000ff1e3a7207 */ /* 0x000fc40005800000 */
[----:B------:R-:W-:Y:S02]  /*2a10*/  SEL R30, R35, RZ, !P4 ;  /* 0x000000ff231e7207 */ /* 0x000fe40006000000 */
[----:B------:R-:W-:Y:S01]  /*2a20*/  SEL R39, R39, RZ, !P6 ;  /* 0x000000ff27277207 */ /* 0x000fe20007000000 */
[----:B------:R-:W0:Y:S01]  /*2a30*/  SHFL.BFLY PT, R35, R47, 0x1, 0x1f ;  /* 0x0c201f002f237f89 */ /* 0x000e2200000e0000 */
[----:B------:R-:W-:Y:S02]  /*2a40*/  LOP3.LUT R56, R46, 0xffff, RZ, 0xc0, !PT ;  /* 0x0000ffff2e387812 */ /* 0x000fe400078ec0ff */
[----:B------:R-:W-:Y:S02]  /*2a50*/  PRMT R30, R39, 0x5410, R30 ;  /* 0x00005410271e7816 */ /* 0x000fe4000000001e */
[----:B------:R-:W-:Y:S02]  /*2a60*/  LOP3.LUT R40, R25, 0xffff, RZ, 0xc0, !PT ;  /* 0x0000ffff19287812 */ /* 0x000fe400078ec0ff */
[----:B------:R-:W-:Y:S01]  /*2a70*/  LOP3.LUT R30, R30, R31, RZ, 0x3c, !PT ;  /* 0x0000001f1e1e7212 */ /* 0x000fe200078e3cff */
[----:B------:R-:W-:Y:S01]  /*2a80*/  SHFL.BFLY PT, R56, R56, 0x1, 0x1f ;  /* 0x0c201f0038387f89 */ /* 0x000fe200000e0000 */
[----:B------:R-:W-:-:S02]  /*2a90*/  FSETP.GEU.XOR P2, PT, R49, R54, !P1 ;  /* 0x000000363100720b */ /* 0x000fc40004f4e800 */
[----:B------:R-:W-:Y:S01]  /*2aa0*/  LOP3.LUT R49, R54, R49, RZ, 0x3c, !PT ;  /* 0x0000003136317212 */ /* 0x000fe200078e3cff */
[----:B------:R1:W2:Y:S01]  /*2ab0*/  SHFL.BFLY PT, R37, R40, 0x1, 0x1f ;  /* 0x0c201f0028257f89 */ /* 0x0002a200000e0000 */
[----:B------:R-:W-:Y:S02]  /*2ac0*/  SEL R41, R41, RZ, !P0 ;  /* 0x000000ff29297207 */ /* 0x000fe40004000000 */
[C---:B------:R-:W-:Y:S02]  /*2ad0*/  PRMT R31, R30.reuse, 0xbb32, RZ ;  /* 0x0000bb321e1f7816 */ /* 0x040fe400000000ff */
[----:B------:R-:W-:Y:S02]  /*2ae0*/  PRMT R39, R30, 0x9910, RZ ;  /* 0x000099101e277816 */ /* 0x000fe400000000ff */
[----:B------:R-:W-:Y:S01]  /*2af0*/  SEL R52, R49, RZ, !P2 ;  /* 0x000000ff31347207 */ /* 0x000fe20005000000 */
[C---:B------:R-:W-:Y:S01]  /*2b00*/  IMAD R27, R12.reuse, R31, RZ ;  /* 0x0000001f0c1b7224 */ /* 0x040fe200078e02ff */
[----:B-1----:R-:W-:Y:S01]  /*2b10*/  LOP3.LUT R40, R41, R26, RZ, 0x3c, !PT ;  /* 0x0000001a29287212 */ /* 0x002fe200078e3cff */
[----:B------:R-:W-:Y:S01]  /*2b20*/  IMAD R26, R12, R39, RZ ;  /* 0x000000270c1a7224 */ /* 0x000fe200078e02ff */
[----:B------:R-:W-:-:S02]  /*2b30*/  LOP3.LUT R29, R52, R29, RZ, 0x3c, !PT ;  /* 0x0000001d341d7212 */ /* 0x000fc400078e3cff */
[----:B------:R-:W-:Y:S01]  /*2b40*/  PRMT R41, R46, 0x5410, R25 ;  /* 0x000054102e297816 */ /* 0x000fe20000000019 */
[----:B------:R-:W-:Y:S01]  /*2b50*/  IMAD R46, R10, R31, RZ ;  /* 0x0000001f0a2e7224 */ /* 0x000fe200078e02ff */
[----:B------:R-:W-:Y:S01]  /*2b60*/  PRMT R52, R48, 0x5410, R33 ;  /* 0x0000541030347816 */ /* 0x000fe20000000021 */
[----:B------:R-:W-:Y:S01]  /*2b70*/  IMAD R25, R10, R39, RZ ;  /* 0x000000270a197224 */ /* 0x000fe200078e02ff */
[----:B------:R-:W-:Y:S02]  /*2b80*/  LOP3.LUT R31, R27, 0xffff, RZ, 0xc0, !PT ;  /* 0x0000ffff1b1f7812 */ /* 0x000fe400078ec0ff */
[----:B------:R-:W-:Y:S02]  /*2b90*/  LOP3.LUT R48, R26, 0xffff, RZ, 0xc0, !PT ;  /* 0x0000ffff1a307812 */ /* 0x000fe400078ec0ff */
[----:B0-----:R-:W-:Y:S02]  /*2ba0*/  PRMT R35, R50, 0x5410, R35 ;  /* 0x0000541032237816 */ /* 0x001fe40000000023 */
[----:B------:R-:W-:Y:S01]  /*2bb0*/  LOP3.LUT R47, R46, 0xffff, RZ, 0xc0, !PT ;  /* 0x0000ffff2e2f7812 */ /* 0x000fe200078ec0ff */
[----:B------:R-:W-:Y:S01]  /*2bc0*/  SHFL.BFLY PT, R31, R31, 0x1, 0x1f ;  /* 0x0c201f001f1f7f89 */ /* 0x000fe200000e0000 */
[----:B------:R-:W-:Y:S01]  /*2bd0*/  LOP3.LUT R50, R25, 0xffff, RZ, 0xc0, !PT ;  /* 0x0000ffff19327812 */ /* 0x000fe200078ec0ff */
[----:B------:R-:W-:Y:S01]  /*2be0*/  VIADD.16x2 R52, R52, R35 ;  /* 0x0000002334347236 */ /* 0x000fe20000000200 */
[----:B--2---:R-:W-:Y:S01]  /*2bf0*/  PRMT R56, R56, 0x5410, R37 ;  /* 0x0000541038387816 */ /* 0x004fe20000000025 */
[----:B------:R-:W0:Y:S01]  /*2c00*/  SHFL.BFLY PT, R48, R48, 0x1, 0x1f ;  /* 0x0c201f0030307f89 */ /* 0x000e2200000e0000 */
[----:B------:R-:W-:-:S02]  /*2c10*/  LOP3.LUT R17, R58, R17, RZ, 0x3c, !PT ;  /* 0x000000113a117212 */ /* 0x000fc400078e3cff */
[----:B------:R-:W-:Y:S01]  /*2c20*/  FSETP.GEU.XOR P6, PT, R16, R29, !P1 ;  /* 0x0000001d1000720b */ /* 0x000fe20004fce800 */
[----:B------:R-:W-:Y:S01]  /*2c30*/  SHFL.BFLY PT, R47, R47, 0x1, 0x1f ;  /* 0x0c201f002f2f7f89 */ /* 0x000fe200000e0000 */
[----:B------:R-:W-:Y:S01]  /*2c40*/  VIADD.16x2 R39, R41, R56 ;  /* 0x0000003829277236 */ /* 0x000fe20000000200 */
[----:B------:R-:W-:Y:S02]  /*2c50*/  FSETP.GEU.XOR P4, PT, R17, R40, !P1 ;  /* 0x000000281100720b */ /* 0x000fe40004f8e800 */
[----:B------:R-:W1:Y:S01]  /*2c60*/  SHFL.BFLY PT, R50, R50, 0x1, 0x1f ;  /* 0x0c201f0032327f89 */ /* 0x000e6200000e0000 */
[----:B------:R-:W-:Y:S02]  /*2c70*/  LOP3.LUT R37, R40, R17, RZ, 0x3c, !PT ;  /* 0x0000001128257212 */ /* 0x000fe400078e3cff */
[----:B------:R-:W-:Y:S02]  /*2c80*/  LOP3.LUT R33, R29, R16, RZ, 0x3c, !PT ;  /* 0x000000101d217212 */ /* 0x000fe400078e3cff */
[----:B------:R-:W-:-:S02]  /*2c90*/  LOP3.LUT R39, R52, R39, RZ, 0x3c, !PT ;  /* 0x0000002734277212 */ /* 0x000fc400078e3cff */
[----:B------:R-:W-:Y:S02]  /*2ca0*/  SEL R37, R37, RZ, !P4 ;  /* 0x000000ff25257207 */ /* 0x000fe40006000000 */
[----:B------:R-:W-:Y:S02]  /*2cb0*/  SEL R33, R33, RZ, !P6 ;  /* 0x000000ff21217207 */ /* 0x000fe40007000000 */
[----:B------:R-:W-:Y:S02]  /*2cc0*/  PRMT R35, R39, 0x7632, R35 ;  /* 0x0000763227237816 */ /* 0x000fe40000000023 */
[----:B------:R-:W-:Y:S02]  /*2cd0*/  PRMT R26, R26, 0x5410, R27 ;  /* 0x000054101a1a7816 */ /* 0x000fe4000000001b */
[----:B------:R-:W-:Y:S02]  /*2ce0*/  LOP3.LUT R49, R37, R17, RZ, 0x3c, !PT ;  /* 0x0000001125317212 */ /* 0x000fe400078e3cff */
[----:B0-----:R-:W-:-:S02]  /*2cf0*/  PRMT R31, R48, 0x5410, R31 ;  /* 0x00005410301f7816 */ /* 0x001fc4000000001f */
[----:B------:R-:W-:Y:S02]  /*2d00*/  LOP3.LUT R52, R33, R16, RZ, 0x3c, !PT ;  /* 0x0000001021347212 */ /* 0x000fe400078e3cff */
[----:B------:R-:W-:Y:S02]  /*2d10*/  SEL R35, R35, RZ, !P3 ;  /* 0x000000ff23237207 */ /* 0x000fe40005800000 */
[----:B------:R-:W-:Y:S01]  /*2d20*/  PRMT R25, R25, 0x5410, R46 ;  /* 0x0000541019197816 */ /* 0x000fe2000000002e */
[----:B------:R-:W-:Y:S01]  /*2d30*/  VIADD.16x2 R46, R26, R31 ;  /* 0x0000001f1a2e7236 */ /* 0x000fe20000000200 */
[----:B-1----:R-:W-:Y:S02]  /*2d40*/  PRMT R50, R50, 0x5410, R47 ;  /* 0x0000541032327816 */ /* 0x002fe4000000002f */
[----:B------:R-:W-:Y:S02]  /*2d50*/  FSETP.GEU.XOR P3, PT, R49, R52, !P1 ;  /* 0x000000343100720b */ /* 0x000fe40004f6e800 */
[----:B------:R-:W-:Y:S01]  /*2d60*/  SHF.R.U32.HI R26, RZ, 0x3, R9 ;  /* 0x00000003ff1a7819 */ /* 0x000fe20000011609 */
[----:B------:R-:W-:Y:S01]  /*2d70*/  VIADD.16x2 R47, R25, R50 ;  /* 0x00000032192f7236 */ /* 0x000fe20000000200 */
[----:B------:R-:W-:-:S02]  /*2d80*/  LOP3.LUT R52, R52, R37, R17, 0x96, !PT ;  /* 0x0000002534347212 */ /* 0x000fc400078e9611 */
[----:B------:R-:W-:Y:S02]  /*2d90*/  LOP3.LUT R54, R37, R40, RZ, 0x3c, !PT ;  /* 0x0000002825367212 */ /* 0x000fe400078e3cff */
[----:B------:R-:W-:Y:S02]  /*2da0*/  LOP3.LUT R41, R33, R29, RZ, 0x3c, !PT ;  /* 0x0000001d21297212 */ /* 0x000fe400078e3cff */
[----:B------:R-:W-:Y:S02]  /*2db0*/  SHF.R.U32.HI R31, RZ, 0x4, R9 ;  /* 0x00000004ff1f7819 */ /* 0x000fe40000011609 */
[----:B------:R-:W-:Y:S02]  /*2dc0*/  SGXT.U32 R25, R26, 0x1 ;  /* 0x000000011a19781a */ /* 0x000fe40000000000 */
[----:B------:R-:W-:Y:S02]  /*2dd0*/  SEL R52, R52, RZ, !P3 ;  /* 0x000000ff34347207 */ /* 0x000fe40005800000 */
[----:B------:R-:W-:-:S02]  /*2de0*/  FSETP.GEU.XOR P1, PT, R54, R41, !P1 ;  /* 0x000000293600720b */ /* 0x000fc40004f2e800 */
[----:B------:R-:W-:Y:S02]  /*2df0*/  LOP3.LUT R41, R41, R37, R40, 0x96, !PT ;  /* 0x0000002529297212 */ /* 0x000fe400078e9628 */
[----:B------:R-:W-:Y:S02]  /*2e00*/  LOP3.LUT R31, R31, 0x1, RZ, 0xc0, !PT ;  /* 0x000000011f1f7812 */ /* 0x000fe400078ec0ff */
[----:B------:R-:W-:Y:S02]  /*2e10*/  LOP3.LUT R26, R25, 0x1, RZ, 0x3c, !PT ;  /* 0x00000001191a7812 */ /* 0x000fe400078e3cff */
[----:B------:R-:W-:Y:S02]  /*2e20*/  LOP3.LUT R27, R52, R33, R16, 0x96, !PT ;  /* 0x00000021341b7212 */ /* 0x000fe400078e9610 */
[----:B------:R-:W-:Y:S02]  /*2e30*/  SEL R48, R39, RZ, !P5 ;  /* 0x000000ff27307207 */ /* 0x000fe40006800000 */
[----:B------:R-:W-:-:S02]  /*2e40*/  SEL R50, R41, RZ, !P1 ;  /* 0x000000ff29327207 */ /* 0x000fc40004800000 */
[----:B------:R-:W-:Y:S01]  /*2e50*/  ISETP.NE.U32.AND P5, PT, R31, 0x1, PT ;  /* 0x000000011f00780c */ /* 0x000fe20003fa5070 */
[CC--:B------:R-:W-:Y:S01]  /*2e60*/  IMAD R31, R26.reuse, R27.reuse, RZ ;  /* 0x0000001b1a1f7224 */ /* 0x0c0fe200078e02ff */
[----:B------:R-:W-:Y:S02]  /*2e70*/  LOP3.LUT R16, R52, R37, R17, 0x96, !PT ;  /* 0x0000002534107212 */ /* 0x000fe400078e9611 */
[----:B------:R-:W-:Y:S01]  /*2e80*/  LOP3.LUT R29, R50, R33, R29, 0x96, !PT ;  /* 0x00000021321d7212 */ /* 0x000fe200078e961d */
[----:B------:R-:W-:Y:S01]  /*2e90*/  IMAD R33, R25, R27, RZ ;  /* 0x0000001b19217224 */ /* 0x000fe200078e02ff */
[----:B------:R-:W-:Y:S01]  /*2ea0*/  LOP3.LUT R17, R50, R37, R40, 0x96, !PT ;  /* 0x0000002532117212 */ /* 0x000fe200078e9628 */
[----:B------:R-:W-:Y:S01]  /*2eb0*/  IMAD R41, R26, R16, RZ ;  /* 0x000000101a297224 */ /* 0x000fe200078e02ff */
[----:B------:R-:W0:Y:S01]  /*2ec0*/  SHFL.BFLY PT, R50, R31, 0x8, 0x1f ;  /* 0x0d001f001f327f89 */ /* 0x000e2200000e0000 */
[----:B------:R-:W-:Y:S02]  /*2ed0*/  LOP3.LUT R46, R47, R46, RZ, 0x3c, !PT ;  /* 0x0000002e2f2e7212 */ /* 0x000fe400078e3cff */
[----:B------:R-:W-:Y:S01]  /*2ee0*/  PRMT R47, R48, 0x5410, R35 ;  /* 0x00005410302f7816 */ /* 0x000fe20000000023 */
[----:B------:R-:W1:Y:S01]  /*2ef0*/  SHFL.BFLY PT, R54, R33, 0x8, 0x1f ;  /* 0x0d001f0021367f89 */ /* 0x000e6200000e0000 */
[----:B------:R-:W-:Y:S01]  /*2f00*/  PRMT R37, R46, 0x7632, R37 ;  /* 0x000076322e257816 */ /* 0x000fe20000000025 */
[----:B------:R-:W-:Y:S01]  /*2f10*/  IMAD R53, R26, R17, RZ ;  /* 0x000000111a357224 */ /* 0x000fe200078e02ff */
[----:B------:R-:W-:Y:S01]  /*2f20*/  SEL R40, R46, RZ, !P2 ;  /* 0x000000ff2e287207 */ /* 0x000fe20005000000 */
[----:B------:R-:W2:Y:S01]  /*2f30*/  SHFL.BFLY PT, R48, R41, 0x8, 0x1f ;  /* 0x0d001f0029307f89 */ /* 0x000ea200000e0000 */
[----:B------:R-:W-:Y:S01]  /*2f40*/  SEL R37, R37, RZ, !P0 ;  /* 0x000000ff25257207 */ /* 0x000fe20004000000 */
[----:B------:R-:W-:-:S02]  /*2f50*/  IMAD R46, R25, R16, RZ ;  /* 0x00000010192e7224 */ /* 0x000fc400078e02ff */
[----:B------:R-:W-:Y:S01]  /*2f60*/  IMAD R51, R25, R17, RZ ;  /* 0x0000001119337224 */ /* 0x000fe200078e02ff */
[----:B------:R-:W-:Y:S01]  /*2f70*/  PRMT R49, R40, 0x5410, R37 ;  /* 0x0000541028317816 */ /* 0x000fe20000000025 */
[-C--:B------:R-:W-:Y:S01]  /*2f80*/  IMAD R37, R26, R29.reuse, RZ ;  /* 0x0000001d1a257224 */ /* 0x080fe200078e02ff */
[----:B------:R-:W-:Y:S01]  /*2f90*/  LOP3.LUT R40, R47, R28, RZ, 0x3c, !PT ;  /* 0x0000001c2f287212 */ /* 0x000fe200078e3cff */
[----:B------:R-:W3:Y:S01]  /*2fa0*/  SHFL.BFLY PT, R39, R46, 0x8, 0x1f ;  /* 0x0d001f002e277f89 */ /* 0x000ee200000e0000 */
[----:B------:R-:W-:Y:S01]  /*2fb0*/  LOP3.LUT R49, R49, R30, RZ, 0x3c, !PT ;  /* 0x0000001e31317212 */ /* 0x000fe200078e3cff */
[----:B------:R-:W-:Y:S02]  /*2fc0*/  IMAD R35, R25, R29, RZ ;  /* 0x0000001d19237224 */ /* 0x000fe400078e02ff */
[----:B------:R-:W4:Y:S01]  /*2fd0*/  SHFL.BFLY PT, R30, R37, 0x8, 0x1f ;  /* 0x0d001f00251e7f89 */ /* 0x000f2200000e0000 */
[----:B0-----:R-:W-:Y:S01]  /*2fe0*/  IMAD.IADD R47, R31, 0x1, R50 ;  /* 0x000000011f2f7824 */ /* 0x001fe200078e0232 */
[----:B------:R-:W-:-:S02]  /*2ff0*/  LOP3.LUT R31, R49, R40, RZ, 0x3c, !PT ;  /* 0x00000028311f7212 */ /* 0x000fc400078e3cff */
[----:B------:R-:W0:Y:S01]  /*3000*/  SHFL.BFLY PT, R56, R53, 0x8, 0x1f ;  /* 0x0d001f0035387f89 */ /* 0x000e2200000e0000 */
[----:B-1----:R-:W-:Y:S01]  /*3010*/  IMAD.IADD R50, R33, 0x1, R54 ;  /* 0x0000000121327824 */ /* 0x002fe200078e0236 */
[C---:B------:R-:W-:Y:S02]  /*3020*/  PRMT R33, R31.reuse, 0x7632, R33 ;  /* 0x000076321f217816 */ /* 0x040fe40000000021 */
[----:B------:R-:W1:Y:S01]  /*3030*/  SHFL.BFLY PT, R52, R51, 0x8, 0x1f ;  /* 0x0d001f0033347f89 */ /* 0x000e6200000e0000 */
[----:B------:R-:W-:Y:S01]  /*3040*/  SEL R54, R31, RZ, !P6 ;  /* 0x000000ff1f367207 */ /* 0x000fe20007000000 */
[----:B--2---:R-:W-:Y:S01]  /*3050*/  IMAD.IADD R48, R41, 0x1, R48 ;  /* 0x0000000129307824 */ /* 0x004fe200078e0230 */
[----:B------:R-:W-:Y:S01]  /*3060*/  SEL R31, R33, RZ, !P4 ;  /* 0x000000ff211f7207 */ /* 0x000fe20006000000 */
[----:B------:R-:W2:Y:S01]  /*3070*/  SHFL.BFLY PT, R28, R35, 0x8, 0x1f ;  /* 0x0d001f00231c7f89 */ /* 0x000ea200000e0000 */
[----:B------:R-:W-:Y:S02]  /*3080*/  PRMT R41, R40, 0x7610, R49 ;  /* 0x0000761028297816 */ /* 0x000fe40000000031 */
[----:B------:R-:W-:-:S02]  /*3090*/  PRMT R54, R54, 0x5410, R31 ;  /* 0x0000541036367816 */ /* 0x000fc4000000001f */
[----:B------:R-:W-:Y:S01]  /*30a0*/  PRMT R31, R49, 0x7610, R40 ;  /* 0x00007610311f7816 */ /* 0x000fe20000000028 */
[----:B---3--:R-:W-:Y:S01]  /*30b0*/  IMAD.IADD R33, R46, 0x1, R39 ;  /* 0x000000012e217824 */ /* 0x008fe200078e0227 */
[C---:B------:R-:W-:Y:S02]  /*30c0*/  LOP3.LUT R41, R54.reuse, R41, RZ, 0x3c, !PT ;  /* 0x0000002936297212 */ /* 0x040fe400078e3cff */
[----:B------:R-:W-:Y:S01]  /*30d0*/  LOP3.LUT R31, R54, R31, RZ, 0x3c, !PT ;  /* 0x0000001f361f7212 */ /* 0x000fe200078e3cff */
[----:B----4-:R-:W-:Y:S01]  /*30e0*/  IMAD.IADD R37, R37, 0x1, R30 ;  /* 0x0000000125257824 */ /* 0x010fe200078e021e */
[-C--:B------:R-:W-:Y:S02]  /*30f0*/  FSETP.GEU.XOR P0, PT, R47, R50.reuse, !P5 ;  /* 0x000000322f00720b */ /* 0x080fe40006f0e800 */
[----:B------:R-:W-:Y:S02]  /*3100*/  PRMT R30, R31, 0x5432, R31 ;  /* 0x000054321f1e7816 */ /* 0x000fe4000000001f */
[----:B------:R-:W-:Y:S01]  /*3110*/  LOP3.LUT R47, R47, R50, RZ, 0x3c, !PT ;  /* 0x000000322f2f7212 */ /* 0x000fe200078e3cff */
[----:B0-----:R-:W-:Y:S01]  /*3120*/  IMAD.IADD R56, R53, 0x1, R56 ;  /* 0x0000000135387824 */ /* 0x001fe200078e0238 */
[----:B------:R-:W-:-:S02]  /*3130*/  LOP3.LUT R30, R41, R30, RZ, 0x3c, !PT ;  /* 0x0000001e291e7212 */ /* 0x000fc400078e3cff */
[----:B------:R-:W-:Y:S01]  /*3140*/  SEL R46, R47, RZ, !P0 ;  /* 0x000000ff2f2e7207 */ /* 0x000fe20004000000 */
[----:B-1----:R-:W-:Y:S01]  /*3150*/  IMAD.IADD R51, R51, 0x1, R52 ;  /* 0x0000000133337824 */ /* 0x002fe200078e0234 */
[C---:B------:R-:W-:Y:S02]  /*3160*/  PRMT R40, R30.reuse, 0x7632, R40 ;  /* 0x000076321e287816 */ /* 0x040fe40000000028 */
[----:B------:R-:W-:Y:S01]  /*3170*/  SEL R39, R30, RZ, !P3 ;  /* 0x000000ff1e277207 */ /* 0x000fe20005800000 */
[----:B--2---:R-:W-:Y:S01]  /*3180*/  IMAD.IADD R28, R35, 0x1, R28 ;  /* 0x00000001231c7824 */ /* 0x004fe200078e021c */
[----:B------:R-:W-:Y:S02]  /*3190*/  SEL R40, R40, RZ, !P1 ;  /* 0x000000ff28287207 */ /* 0x000fe40004800000 */
[----:B------:R-:W-:Y:S02]  /*31a0*/  FSETP.GEU.XOR P4, PT, R48, R33, !P5 ;  /* 0x000000213000720b */ /* 0x000fe40006f8e800 */
[----:B------:R-:W-:-:S02]  /*31b0*/  PRMT R30, R39, 0x5410, R40 ;  /* 0x00005410271e7816 */ /* 0x000fc40000000028 */
[----:B------:R-:W-:Y:S02]  /*31c0*/  LOP3.LUT R35, R48, R33, RZ, 0x3c, !PT ;  /* 0x0000002130237212 */ /* 0x000fe400078e3cff */
[----:B------:R-:W-:Y:S02]  /*31d0*/  LOP3.LUT R30, R30, R41, RZ, 0x3c, !PT ;  /* 0x000000291e1e7212 */ /* 0x000fe400078e3cff */
[----:B------:R-:W-:Y:S02]  /*31e0*/  LOP3.LUT R33, R46, R27, RZ, 0x3c, !PT ;  /* 0x0000001b2e217212 */ /* 0x000fe400078e3cff */
[----:B------:R-:W-:Y:S02]  /*31f0*/  PRMT R50, R26, 0x9910, RZ ;  /* 0x000099101a327816 */ /* 0x000fe400000000ff */
[----:B------:R-:W-:Y:S01]  /*3200*/  PRMT R41, R30, 0x9910, RZ ;  /* 0x000099101e297816 */ /* 0x000fe200000000ff */
[----:B------:R-:W-:Y:S01]  /*3210*/  IMAD R58, R22, R33, RZ ;  /* 0x00000021163a7224 */ /* 0x000fe200078e02ff */
[----:B------:R-:W-:-:S02]  /*3220*/  FSETP.GEU.XOR P2, PT, R56, R51, !P5 ;  /* 0x000000333800720b */ /* 0x000fc40006f4e800 */
[----:B------:R-:W-:Y:S01]  /*3230*/  PRMT R27, R25, 0x9910, RZ ;  /* 0x00009910191b7816 */ /* 0x000fe200000000ff */
[----:B------:R-:W-:Y:S01]  /*3240*/  IMAD R47, R50, R41, RZ ;  /* 0x00000029322f7224 */ /* 0x000fe200078e02ff */
[----:B------:R-:W-:Y:S01]  /*3250*/  LOP3.LUT R51, R56, R51, RZ, 0x3c, !PT ;  /* 0x0000003338337212 */ /* 0x000fe200078e3cff */
[----:B------:R-:W-:Y:S01]  /*3260*/  IMAD R56, R21, R33, RZ ;  /* 0x0000002115387224 */ /* 0x000fe200078e02ff */
[----:B------:R-:W0:Y:S01]  /*3270*/  SHFL.BFLY PT, R55, R58, 0x4, 0x1f ;  /* 0x0c801f003a377f89 */ /* 0x000e2200000e0000 */
[----:B------:R-:W-:Y:S01]  /*3280*/  IMAD R41, R41, R27, RZ ;  /* 0x0000001b29297224 */ /* 0x000fe200078e02ff */
[----:B------:R-:W-:Y:S02]  /*3290*/  SEL R46, R51, RZ, !P2 ;  /* 0x000000ff332e7207 */ /* 0x000fe40005000000 */
[----:B------:R-:W-:Y:S01]  /*32a0*/  LOP3.LUT R48, R47, 0xffff, RZ, 0xc0, !PT ;  /* 0x0000ffff2f307812 */ /* 0x000fe200078ec0ff */
[----:B------:R-:W1:Y:S01]  /*32b0*/  SHFL.BFLY PT, R51, R56, 0x4, 0x1f ;  /* 0x0c801f0038337f89 */ /* 0x000e6200000e0000 */
[----:B------:R-:W-:-:S02]  /*32c0*/  LOP3.LUT R17, R46, R17, RZ, 0x3c, !PT ;  /* 0x000000112e117212 */ /* 0x000fc400078e3cff */
[----:B------:R-:W-:Y:S02]  /*32d0*/  LOP3.LUT R46, R41, 0xffff, RZ, 0xc0, !PT ;  /* 0x0000ffff292e7812 */ /* 0x000fe400078ec0ff */
[----:B------:R-:W2:Y:S01]  /*32e0*/  SHFL.BFLY PT, R48, R48, 0x8, 0x1f ;  /* 0x0d001f0030307f89 */ /* 0x000ea200000e0000 */
[-C--:B------:R-:W-:Y:S01]  /*32f0*/  IMAD R49, R21, R17.reuse, RZ ;  /* 0x0000001115317224 */ /* 0x080fe200078e02ff */
[-C--:B------:R-:W-:Y:S01]  /*3300*/  FSETP.GEU.XOR P6, PT, R37, R28.reuse, !P5 ;  /* 0x0000001c2500720b */ /* 0x080fe20006fce800 */
[----:B------:R-:W-:Y:S01]  /*3310*/  IMAD R54, R22, R17, RZ ;  /* 0x0000001116367224 */ /* 0x000fe200078e02ff */
[----:B------:R-:W3:Y:S01]  /*3320*/  SHFL.BFLY PT, R46, R46, 0x8, 0x1f ;  /* 0x0d001f002e2e7f89 */ /* 0x000ee200000e0000 */
[----:B------:R-:W-:Y:S02]  /*3330*/  SEL R35, R35, RZ, !P4 ;  /* 0x000000ff23237207 */ /* 0x000fe40006000000 */
[----:B------:R-:W-:Y:S01]  /*3340*/  LOP3.LUT R37, R37, R28, RZ, 0x3c, !PT ;  /* 0x0000001c25257212 */ /* 0x000fe200078e3cff */
[----:B------:R-:W4:Y:S01]  /*3350*/  SHFL.BFLY PT, R52, R49, 0x4, 0x1f ;  /* 0x0c801f0031347f89 */ /* 0x000f2200000e0000 */
[----:B------:R-:W-:-:S02]  /*3360*/  LOP3.LUT R28, R35, R16, RZ, 0x3c, !PT ;  /* 0x00000010231c7212 */ /* 0x000fc400078e3cff */
[----:B------:R-:W-:Y:S01]  /*3370*/  SEL R16, R37, RZ, !P6 ;  /* 0x000000ff25107207 */ /* 0x000fe20007000000 */
[----:B------:R-:W5:Y:S01]  /*3380*/  SHFL.BFLY PT, R53, R54, 0x4, 0x1f ;  /* 0x0c801f0036357f89 */ /* 0x000f6200000e0000 */
[----:B------:R-:W-:Y:S01]  /*3390*/  PRMT R37, R30, 0xbb32, RZ ;  /* 0x0000bb321e257816 */ /* 0x000fe200000000ff */
[----:B------:R-:W-:Y:S01]  /*33a0*/  IMAD R57, R22, R28, RZ ;  /* 0x0000001c16397224 */ /* 0x000fe200078e02ff */
[----:B------:R-:W-:Y:S01]  /*33b0*/  PRMT R40, R40, 0x5410, R39 ;  /* 0x0000541028287816 */ /* 0x000fe20000000027 */
[----:B0-----:R-:W-:Y:S01]  /*33c0*/  IMAD.IADD R55, R58, 0x1, R55 ;  /* 0x000000013a377824 */ /* 0x001fe200078e0237 */
[----:B------:R-:W-:Y:S01]  /*33d0*/  LOP3.LUT R29, R16, R29, RZ, 0x3c, !PT ;  /* 0x0000001d101d7212 */ /* 0x000fe200078e3cff */
[----:B-1----:R-:W-:Y:S01]  /*33e0*/  IMAD.IADD R56, R56, 0x1, R51 ;  /* 0x0000000138387824 */ /* 0x002fe200078e0233 */
[----:B------:R-:W0:Y:S01]  /*33f0*/  SHFL.BFLY PT, R58, R57, 0x4, 0x1f ;  /* 0x0c801f00393a7f89 */ /* 0x000e2200000e0000 */
[----:B------:R-:W-:Y:S01]  /*3400*/  LOP3.LUT R31, R40, R31, RZ, 0x3c, !PT ;  /* 0x0000001f281f7212 */ /* 0x000fe200078e3cff */
[----:B--2---:R-:W-:-:S02]  /*3410*/  IMAD.IADD R48, R47, 0x1, R48 ;  /* 0x000000012f307824 */ /* 0x004fc400078e0230 */
[----:B------:R-:W-:Y:S02]  /*3420*/  FSETP.GEU.XOR P1, PT, R55, R56, !P5 ;  /* 0x000000383700720b */ /* 0x000fe40006f2e800 */
[----:B------:R-:W-:Y:S01]  /*3430*/  LOP3.LUT R35, R56, R55, RZ, 0x3c, !PT ;  /* 0x0000003738237212 */ /* 0x000fe200078e3cff */
[----:B---3--:R-:W-:Y:S02]  /*3440*/  IMAD.IADD R41, R41, 0x1, R46 ;  /* 0x0000000129297824 */ /* 0x008fe400078e022e */
[----:B------:R-:W-:Y:S02]  /*3450*/  IMAD.MOV.U32 R46, RZ, RZ, R37 ;  /* 0x000000ffff2e7224 */ /* 0x000fe400078e0025 */
[----:B----4-:R-:W-:Y:S01]  /*3460*/  IMAD.IADD R16, R49, 0x1, R52 ;  /* 0x0000000131107824 */ /* 0x010fe200078e0234 */
[----:B------:R-:W-:Y:S01]  /*3470*/  LOP3.LUT R41, R41, R48, RZ, 0x3c, !PT ;  /* 0x0000003029297212 */ /* 0x000fe200078e3cff */
[----:B------:R-:W-:Y:S02]  /*3480*/  IMAD R39, R50, R46, RZ ;  /* 0x0000002e32277224 */ /* 0x000fe400078e02ff */
[----:B------:R-:W-:-:S02]  /*3490*/  IMAD R46, R46, R27, RZ ;  /* 0x0000001b2e2e7224 */ /* 0x000fc400078e02ff */
[----:B------:R-:W-:Y:S01]  /*34a0*/  IMAD R55, R21, R28, RZ ;  /* 0x0000001c15377224 */ /* 0x000fe200078e02ff */
[----:B------:R-:W-:Y:S01]  /*34b0*/  LOP3.LUT R52, R39, 0xffff, RZ, 0xc0, !PT ;  /* 0x0000ffff27347812 */ /* 0x000fe200078ec0ff */
[-C--:B------:R-:W-:Y:S01]  /*34c0*/  IMAD R49, R21, R29.reuse, RZ ;  /* 0x0000001d15317224 */ /* 0x080fe200078e02ff */
[----:B------:R-:W-:Y:S01]  /*34d0*/  LOP3.LUT R47, R46, 0xffff, RZ, 0xc0, !PT ;  /* 0x0000ffff2e2f7812 */ /* 0x000fe200078ec0ff */
[----:B-----5:R-:W-:Y:S01]  /*34e0*/  IMAD.IADD R53, R54, 0x1, R53 ;  /* 0x0000000136357824 */ /* 0x020fe200078e0235 */
[----:B------:R-:W1:Y:S01]  /*34f0*/  SHFL.BFLY PT, R40, R55, 0x4, 0x1f ;  /* 0x0c801f0037287f89 */ /* 0x000e6200000e0000 */
[----:B------:R-:W-:Y:S02]  /*3500*/  IMAD R54, R22, R29, RZ ;  /* 0x0000001d16367224 */ /* 0x000fe400078e02ff */
[----:B0-----:R-:W-:Y:S01]  /*3510*/  IMAD.IADD R37, R57, 0x1, R58 ;  /* 0x0000000139257824 */ /* 0x001fe200078e023a */
[----:B------:R-:W0:Y:S01]  /*3520*/  SHFL.BFLY PT, R52, R52, 0x8, 0x1f ;  /* 0x0d001f0034347f89 */ /* 0x000e2200000e0000 */
[----:B------:R-:W-:-:S02]  /*3530*/  SEL R58, R35, RZ, !P1 ;  /* 0x000000ff233a7207 */ /* 0x000fc40004800000 */
[----:B------:R-:W-:Y:S01]  /*3540*/  FSETP.GEU.XOR P3, PT, R53, R16, !P5 ;  /* 0x000000103500720b */ /* 0x000fe20006f6e800 */
[----:B------:R-:W2:Y:S01]  /*3550*/  SHFL.BFLY PT, R47, R47, 0x8, 0x1f ;  /* 0x0d001f002f2f7f89 */ /* 0x000ea200000e0000 */
[----:B------:R-:W-:Y:S02]  /*3560*/  LOP3.LUT R53, R16, R53, RZ, 0x3c, !PT ;  /* 0x0000003510357212 */ /* 0x000fe400078e3cff */
[----:B------:R-:W-:Y:S01]  /*3570*/  LOP3.LUT R16, R58, R33, RZ, 0x3c, !PT ;  /* 0x000000213a107212 */ /* 0x000fe200078e3cff */
[----:B------:R-:W3:Y:S01]  /*3580*/  SHFL.BFLY PT, R56, R49, 0x4, 0x1f ;  /* 0x0c801f0031387f89 */ /* 0x000ee200000e0000 */
[C---:B------:R-:W-:Y:S02]  /*3590*/  PRMT R33, R31.reuse, 0xbb32, RZ ;  /* 0x0000bb321f217816 */ /* 0x040fe400000000ff */
[----:B------:R-:W-:Y:S01]  /*35a0*/  PRMT R35, R31, 0x9910, RZ ;  /* 0x000099101f237816 */ /* 0x000fe200000000ff */
[----:B------:R-:W4:Y:S01]  /*35b0*/  SHFL.BFLY PT, R51, R54, 0x4, 0x1f ;  /* 0x0c801f0036337f89 */ /* 0x000f2200000e0000 */
[----:B-1----:R-:W-:-:S02]  /*35c0*/  IMAD.IADD R40, R55, 0x1, R40 ;  /* 0x0000000137287824 */ /* 0x002fc400078e0228 */
[----:B0-----:R-:W-:-:S03]  /*35d0*/  IMAD.IADD R52, R39, 0x1, R52 ;  /* 0x0000000127347824 */ /* 0x001fc600078e0234 */
[----:B------:R-:W-:Y:S01]  /*35e0*/  LOP3.LUT R55, R40, R37, RZ, 0x3c, !PT ;  /* 0x0000002528377212 */ /* 0x000fe200078e3cff */
[----:B------:R-:W-:Y:S02]  /*35f0*/  IMAD.MOV.U32 R39, RZ, RZ, R33 ;  /* 0x000000ffff277224 */ /* 0x000fe400078e0021 */
[----:B--2---:R-:W-:Y:S02]  /*3600*/  IMAD.IADD R47, R46, 0x1, R47 ;  /* 0x000000012e2f7824 */ /* 0x004fe400078e022f */
[C---:B------:R-:W-:Y:S02]  /*3610*/  IMAD R33, R50.reuse, R39, RZ ;  /* 0x0000002732217224 */ /* 0x040fe400078e02ff */
[----:B---3--:R-:W-:Y:S01]  /*3620*/  IMAD.IADD R56, R49, 0x1, R56 ;  /* 0x0000000131387824 */ /* 0x008fe200078e0238 */
[----:B------:R-:W-:Y:S02]  /*3630*/  SEL R49, R41, RZ, !P0 ;  /* 0x000000ff29317207 */ /* 0x000fe40004000000 */
[----:B------:R-:W-:Y:S01]  /*3640*/  LOP3.LUT R58, R47, R52, RZ, 0x3c, !PT ;  /* 0x000000342f3a7212 */ /* 0x000fe200078e3cff */
[----:B------:R-:W-:Y:S01]  /*3650*/  IMAD.MOV.U32 R52, RZ, RZ, R35 ;  /* 0x000000ffff347224 */ /* 0x000fe200078e0023 */
[----:B------:R-:W-:Y:S01]  /*3660*/  FSETP.GEU.XOR P0, PT, R37, R40, !P5 ;  /* 0x000000282500720b */ /* 0x000fe20006f0e800 */
[-C--:B------:R-:W-:Y:S01]  /*3670*/  IMAD R37, R39, R27.reuse, RZ ;  /* 0x0000001b27257224 */ /* 0x080fe200078e02ff */
[----:B------:R-:W-:Y:S01]  /*3680*/  LOP3.LUT R46, R33, 0xffff, RZ, 0xc0, !PT ;  /* 0x0000ffff212e7812 */ /* 0x000fe200078ec0ff */
[----:B------:R-:W-:Y:S01]  /*3690*/  IMAD R50, R50, R52, RZ ;  /* 0x0000003432327224 */ /* 0x000fe200078e02ff */
[----:B------:R-:W-:Y:S01]  /*36a0*/  SEL R58, R58, RZ, !P2 ;  /* 0x000000ff3a3a7207 */ /* 0x000fe20005000000 */
[----:B------:R-:W-:Y:S01]  /*36b0*/  IMAD R52, R52, R27, RZ ;  /* 0x0000001b34347224 */ /* 0x000fe200078e02ff */
[----:B------:R-:W-:Y:S01]  /*36c0*/  LOP3.LUT R40, R37, 0xffff, RZ, 0xc0, !PT ;  /* 0x0000ffff25287812 */ /* 0x000fe200078ec0ff */
[----:B----4-:R-:W-:Y:S01]  /*36d0*/  IMAD.IADD R51, R54, 0x1, R51 ;  /* 0x0000000136337824 */ /* 0x010fe200078e0233 */
[----:B------:R-:W-:Y:S01]  /*36e0*/  LOP3.LUT R39, R50, 0xffff, RZ, 0xc0, !PT ;  /* 0x0000ffff32277812 */ /* 0x000fe200078ec0ff */
[-C--:B------:R-:W-:Y:S01]  /*36f0*/  IMAD R54, R18, R16.reuse, RZ ;  /* 0x0000001012367224 */ /* 0x080fe200078e02ff */
[----:B------:R-:W-:Y:S01]  /*3700*/  LOP3.LUT R41, R52, 0xffff, RZ, 0xc0, !PT ;  /* 0x0000ffff34297812 */ /* 0x000fe200078ec0ff */
[----:B------:R-:W-:Y:S01]  /*3710*/  IMAD R35, R13, R16, RZ ;  /* 0x000000100d237224 */ /* 0x000fe200078e02ff */
[----:B------:R-:W0:Y:S01]  /*3720*/  SHFL.BFLY PT, R46, R46, 0x8, 0x1f ;  /* 0x0d001f002e2e7f89 */ /* 0x000e2200000e0000 */
[----:B------:R-:W-:-:S02]  /*3730*/  PRMT R49, R49, 0x5410, R58 ;  /* 0x0000541031317816 */ /* 0x000fc4000000003a */
[----:B------:R-:W-:Y:S01]  /*3740*/  FSETP.GEU.XOR P2, PT, R51, R56, !P5 ;  /* 0x000000383300720b */ /* 0x000fe20006f4e800 */
[----:B------:R-:W1:Y:S01]  /*3750*/  SHFL.BFLY PT, R40, R40, 0x8, 0x1f ;  /* 0x0d001f0028287f89 */ /* 0x000e6200000e0000 */
[----:B------:R-:W-:Y:S02]  /*3760*/  LOP3.LUT R51, R56, R51, RZ, 0x3c, !PT ;  /* 0x0000003338337212 */ /* 0x000fe400078e3cff */
[----:B------:R-:W-:Y:S01]  /*3770*/  LOP3.LUT R30, R49, R30, RZ, 0x3c, !PT ;  /* 0x0000001e311e7212 */ /* 0x000fe200078e3cff */
[----:B------:R-:W2:Y:S01]  /*3780*/  SHFL.BFLY PT, R47, R54, 0x2, 0x1f ;  /* 0x0c401f00362f7f89 */ /* 0x000ea200000e0000 */
[----:B------:R-:W-:Y:S02]  /*3790*/  SEL R56, R53, RZ, !P3 ;  /* 0x000000ff35387207 */ /* 0x000fe40005800000 */
[----:B------:R-:W-:Y:S01]  /*37a0*/  SEL R55, R55, RZ, !P0 ;  /* 0x000000ff37377207 */ /* 0x000fe20004000000 */
[----:B------:R-:W3:Y:S01]  /*37b0*/  SHFL.BFLY PT, R48, R35, 0x2, 0x1f ;  /* 0x0c401f0023307f89 */ /* 0x000ee200000e0000 */
[----:B------:R-:W-:-:S02]  /*37c0*/  LOP3.LUT R17, R56, R17, RZ, 0x3c, !PT ;  /* 0x0000001138117212 */ /* 0x000fc400078e3cff */
[----:B------:R-:W-:Y:S01]  /*37d0*/  LOP3.LUT R28, R55, R28, RZ, 0x3c, !PT ;  /* 0x0000001c371c7212 */ /* 0x000fe200078e3cff */
[----:B------:R-:W4:Y:S01]  /*37e0*/  SHFL.BFLY PT, R39, R39, 0x8, 0x1f ;  /* 0x0d001f0027277f89 */ /* 0x000f2200000e0000 */
[----:B------:R-:W-:-:S03]  /*37f0*/  SEL R56, R51, RZ, !P2 ;  /* 0x000000ff33387207 */ /* 0x000fc60005000000 */
[----:B------:R-:W5:Y:S01]  /*3800*/  SHFL.BFLY PT, R41, R41, 0x8, 0x1f ;  /* 0x0d001f0029297f89 */ /* 0x000f6200000e0000 */
[----:B------:R-:W-:Y:S01]  /*3810*/  LOP3.LUT R29, R56, R29, RZ, 0x3c, !PT ;  /* 0x0000001d381d7212 */ /* 0x000fe200078e3cff */
[----:B0-----:R-:W-:Y:S01]  /*3820*/  IMAD.IADD R46, R33, 0x1, R46 ;  /* 0x00000001212e7824 */ /* 0x001fe200078e022e */
[----:B------:R-:W-:-:S03]  /*3830*/  PRMT R33, R30, 0x9910, RZ ;  /* 0x000099101e217816 */ /* 0x000fc600000000ff */
[----:B------:R-:W-:Y:S02]  /*3840*/  IMAD R55, R13, R29, RZ ;  /* 0x0000001d0d377224 */ /* 0x000fe400078e02ff */
[----:B-1----:R-:W-:Y:S02]  /*3850*/  IMAD.IADD R37, R37, 0x1, R40 ;  /* 0x0000000125257824 */ /* 0x002fe400078e0228 */
[----:B--2---:R-:W-:-:S03]  /*3860*/  IMAD.IADD R47, R54, 0x1, R47 ;  /* 0x00000001362f7824 */ /* 0x004fc600078e022f */
[----:B------:R-:W-:Y:S01]  /*3870*/  LOP3.LUT R46, R37, R46, RZ, 0x3c, !PT ;  /* 0x0000002e252e7212 */ /* 0x000fe200078e3cff */
[----:B------:R-:W-:Y:S02]  /*3880*/  IMAD R37, R13, R17, RZ ;  /* 0x000000110d257224 */ /* 0x000fe400078e02ff */
[----:B---3--:R-:W-:Y:S01]  /*3890*/  IMAD.IADD R54, R35, 0x1, R48 ;  /* 0x0000000123367824 */ /* 0x008fe200078e0230 */
[----:B------:R-:W-:Y:S02]  /*38a0*/  PRMT R48, R30, 0xbb32, RZ ;  /* 0x0000bb321e307816 */ /* 0x000fe400000000ff */
[----:B------:R-:W-:Y:S01]  /*38b0*/  SEL R60, R46, RZ, !P4 ;  /* 0x000000ff2e3c7207 */ /* 0x000fe20006000000 */
[----:B----4-:R-:W-:Y:S01]  /*38c0*/  IMAD.IADD R39, R50, 0x1, R39 ;  /* 0x0000000132277824 */ /* 0x010fe200078e0227 */
[----:B------:R-:W-:Y:S01]  /*38d0*/  FSETP.GEU.XOR P4, PT, R47, R54, !P5 ;  /* 0x000000362f00720b */ /* 0x000fe20006f8e800 */
[----:B------:R-:W-:Y:S01]  /*38e0*/  IMAD R46, R23, R48, RZ ;  /* 0x00000030172e7224 */ /* 0x000fe200078e02ff */
[----:B------:R-:W-:Y:S01]  /*38f0*/  LOP3.LUT R50, R54, R47, RZ, 0x3c, !PT ;  /* 0x0000002f36327212 */ /* 0x000fe200078e3cff */
[----:B-----5:R-:W-:-:S02]  /*3900*/  IMAD.IADD R52, R52, 0x1, R41 ;  /* 0x0000000134347824 */ /* 0x020fc400078e0229 */
[----:B------:R-:W-:Y:S01]  /*3910*/  IMAD.MOV.U32 R41, RZ, RZ, R33 ;  /* 0x000000ffff297224 */ /* 0x000fe200078e0021 */
[----:B------:R-:W-:Y:S01]  /*3920*/  LOP3.LUT R49, R46, 0xffff, RZ, 0xc0, !PT ;  /* 0x0000ffff2e317812 */ /* 0x000fe200078ec0ff */
[----:B------:R-:W-:Y:S01]  /*3930*/  IMAD R33, R18, R17, RZ ;  /* 0x0000001112217224 */ /* 0x000fe200078e02ff */
[----:B------:R-:W-:Y:S01]  /*3940*/  LOP3.LUT R35, R52, R39, RZ, 0x3c, !PT ;  /* 0x0000002734237212 */ /* 0x000fe200078e3cff */
[-C--:B------:R-:W-:Y:S01]  /*3950*/  IMAD R39, R23, R41.reuse, RZ ;  /* 0x0000002917277224 */ /* 0x080fe200078e02ff */
[----:B------:R-:W-:Y:S01]  /*3960*/  SHFL.BFLY PT, R52, R37, 0x2, 0x1f ;  /* 0x0c401f0025347f89 */ /* 0x000fe200000e0000 */
[----:B------:R-:W-:Y:S01]  /*3970*/  IMAD R48, R24, R48, RZ ;  /* 0x0000003018307224 */ /* 0x000fe200078e02ff */
[----:B------:R-:W-:Y:S01]  /*3980*/  SEL R35, R35, RZ, !P6 ;  /* 0x000000ff23237207 */ /* 0x000fe20007000000 */
[----:B------:R-:W-:Y:S01]  /*3990*/  IMAD R47, R18, R28, RZ ;  /* 0x0000001c122f7224 */ /* 0x000fe200078e02ff */
[----:B------:R-:W0:Y:S01]  /*39a0*/  SHFL.BFLY PT, R58, R33, 0x2, 0x1f ;  /* 0x0c401f00213a7f89 */ /* 0x000e2200000e0000 */
[----:B------:R-:W-:Y:S01]  /*39b0*/  LOP3.LUT R40, R39, 0xffff, RZ, 0xc0, !PT ;  /* 0x0000ffff27287812 */ /* 0x000fe200078ec0ff */
[----:B------:R-:W-:Y:S01]  /*39c0*/  IMAD R41, R24, R41, RZ ;  /* 0x0000002918297224 */ /* 0x000fe200078e02ff */
[----:B------:R-:W-:Y:S01]  /*39d0*/  PRMT R60, R35, 0x5410, R60 ;  /* 0x00005410233c7816 */ /* 0x000fe2000000003c */
[----:B------:R-:W1:Y:S01]  /*39e0*/  SHFL.BFLY PT, R54, R47, 0x2, 0x1f ;  /* 0x0c401f002f367f89 */ /* 0x000e6200000e0000 */
[----:B------:R-:W-:-:S02]  /*39f0*/  LOP3.LUT R53, R48, 0xffff, RZ, 0xc0, !PT ;  /* 0x0000ffff30357812 */ /* 0x000fc400078ec0ff */
[----:B------:R-:W-:Y:S01]  /*3a00*/  LOP3.LUT R56, R41, 0xffff, RZ, 0xc0, !PT ;  /* 0x0000ffff29387812 */ /* 0x000fe200078ec0ff */
[----:B------:R2:W3:Y:S01]  /*3a10*/  SHFL.BFLY PT, R35, R49, 0x4, 0x1f ;  /* 0x0c801f0031237f89 */ /* 0x0004e200000e0000 */
[----:B------:R-:W-:-:S03]  /*3a20*/  LOP3.LUT R31, R60, R31, RZ, 0x3c, !PT ;  /* 0x0000001f3c1f7212 */ /* 0x000fc600078e3cff */
[----:B------:R-:W4:Y:S04]  /*3a30*/  SHFL.BFLY PT, R40, R40, 0x4, 0x1f ;  /* 0x0c801f0028287f89 */ /* 0x000f2800000e0000 */
[----:B------:R-:W5:Y:S01]  /*3a40*/  SHFL.BFLY PT, R53, R53, 0x4, 0x1f ;  /* 0x0c801f0035357f89 */ /* 0x000f6200000e0000 */
[----:B--2---:R-:W-:-:S03]  /*3a50*/  PRMT R49, R31, 0xbb32, RZ ;  /* 0x0000bb321f317816 */ /* 0x004fc600000000ff */
[----:B------:R-:W2:Y:S01]  /*3a60*/  SHFL.BFLY PT, R56, R56, 0x4, 0x1f ;  /* 0x0c801f0038387f89 */ /* 0x000ea200000e0000 */
[----:B0-----:R-:W-:Y:S02]  /*3a70*/  IMAD.IADD R33, R33, 0x1, R58 ;  /* 0x0000000121217824 */ /* 0x001fe400078e023a */
[----:B------:R-:W-:Y:S02]  /*3a80*/  IMAD.IADD R58, R37, 0x1, R52 ;  /* 0x00000001253a7824 */ /* 0x000fe400078e0234 */
[----:B------:R-:W-:Y:S02]  /*3a90*/  IMAD R52, R13, R28, RZ ;  /* 0x0000001c0d347224 */ /* 0x000fe400078e02ff */
[----:B-1----:R-:W-:Y:S01]  /*3aa0*/  IMAD.IADD R47, R47, 0x1, R54 ;  /* 0x000000012f2f7824 */ /* 0x002fe200078e0236 */
[----:B------:R-:W-:Y:S01]  /*3ab0*/  FSETP.GEU.XOR P6, PT, R33, R58, !P5 ;  /* 0x0000003a2100720b */ /* 0x000fe20006fce800 */
[----:B---3--:R-:W-:Y:S01]  /*3ac0*/  IMAD.IADD R46, R46, 0x1, R35 ;  /* 0x000000012e2e7824 */ /* 0x008fe200078e0223 */
[----:B------:R-:W0:Y:S01]  /*3ad0*/  SHFL.BFLY PT, R51, R52, 0x2, 0x1f ;  /* 0x0c401f0034337f89 */ /* 0x000e2200000e0000 */
[----:B------:R-:W-:Y:S01]  /*3ae0*/  IMAD R35, R23, R49, RZ ;  /* 0x0000003117237224 */ /* 0x000fe200078e02ff */
[----:B------:R-:W-:Y:S01]  /*3af0*/  LOP3.LUT R33, R58, R33, RZ, 0x3c, !PT ;  /* 0x000000213a217212 */ /* 0x000fe200078e3cff */
[----:B----4-:R-:W-:Y:S01]  /*3b00*/  IMAD.IADD R39, R39, 0x1, R40 ;  /* 0x0000000127277824 */ /* 0x010fe200078e0228 */
[----:B------:R-:W-:Y:S01]  /*3b10*/  PRMT R40, R31, 0x9910, RZ ;  /* 0x000099101f287816 */ /* 0x000fe200000000ff */
[----:B------:R-:W-:-:S02]  /*3b20*/  IMAD R49, R24, R49, RZ ;  /* 0x0000003118317224 */ /* 0x000fc400078e02ff */
[----:B-----5:R-:W-:Y:S01]  /*3b30*/  IMAD.IADD R54, R48, 0x1, R53 ;  /* 0x0000000130367824 */ /* 0x020fe200078e0235 */
[----:B------:R-:W-:Y:S01]  /*3b40*/  LOP3.LUT R48, R35, 0xffff, RZ, 0xc0, !PT ;  /* 0x0000ffff23307812 */ /* 0x000fe200078ec0ff */
[----:B------:R-:W-:Y:S01]  /*3b50*/  IMAD R37, R23, R40, RZ ;  /* 0x0000002817257224 */ /* 0x000fe200078e02ff */
[----:B------:R-:W-:Y:S01]  /*3b60*/  SEL R53, R50, RZ, !P4 ;  /* 0x000000ff32357207 */ /* 0x000fe20006000000 */
[----:B--2---:R-:W-:Y:S01]  /*3b70*/  IMAD.IADD R41, R41, 0x1, R56 ;  /* 0x0000000129297824 */ /* 0x004fe200078e0238 */
[----:B------:R-:W-:Y:S02]  /*3b80*/  PRMT R46, R39, 0x5410, R46 ;  /* 0x00005410272e7816 */ /* 0x000fe4000000002e */
[----:B------:R-:W-:Y:S01]  /*3b90*/  LOP3.LUT R56, R37, 0xffff, RZ, 0xc0, !PT ;  /* 0x0000ffff25387812 */ /* 0x000fe200078ec0ff */
[----:B------:R-:W1:Y:S01]  /*3ba0*/  SHFL.BFLY PT, R48, R48, 0x4, 0x1f ;  /* 0x0c801f0030307f89 */ /* 0x000e6200000e0000 */
[----:B------:R-:W-:Y:S01]  /*3bb0*/  LOP3.LUT R16, R53, R16, RZ, 0x3c, !PT ;  /* 0x0000001035107212 */ /* 0x000fe200078e3cff */
[----:B------:R-:W-:Y:S01]  /*3bc0*/  IMAD R53, R24, R40, RZ ;  /* 0x0000002818357224 */ /* 0x000fe200078e02ff */
[----:B------:R-:W-:Y:S01]  /*3bd0*/  PRMT R41, R41, 0x5410, R54 ;  /* 0x0000541029297816 */ /* 0x000fe20000000036 */
[----:B------:R-:W2:Y:S01]  /*3be0*/  SHFL.BFLY PT, R50, R56, 0x4, 0x1f ;  /* 0x0c801f0038327f89 */ /* 0x000ea200000e0000 */
[----:B------:R-:W-:Y:S01]  /*3bf0*/  IMAD R54, R18, R29, RZ ;  /* 0x0000001d12367224 */ /* 0x000fe200078e02ff */
[----:B------:R-:W-:-:S02]  /*3c00*/  LOP3.LUT R58, R49, 0xffff, RZ, 0xc0, !PT ;  /* 0x0000ffff313a7812 */ /* 0x000fc400078ec0ff */
[----:B------:R-:W-:Y:S01]  /*3c10*/  SHFL.BFLY PT, R40, R55, 0x2, 0x1f ;  /* 0x0c401f0037287f89 */ /* 0x000fe200000e0000 */
[----:B0-----:R-:W-:Y:S01]  /*3c20*/  IMAD.IADD R52, R52, 0x1, R51 ;  /* 0x0000000134347824 */ /* 0x001fe200078e0233 */
[----:B------:R-:W-:Y:S02]  /*3c30*/  LOP3.LUT R51, R41, R46, RZ, 0x3c, !PT ;  /* 0x0000002e29337212 */ /* 0x000fe400078e3cff */
[----:B------:R-:W-:Y:S01]  /*3c40*/  LOP3.LUT R46, R53, 0xffff, RZ, 0xc0, !PT ;  /* 0x0000ffff352e7812 */ /* 0x000fe200078ec0ff */
[----:B------:R-:W0:Y:S01]  /*3c50*/  SHFL.BFLY PT, R41, R54, 0x2, 0x1f ;  /* 0x0c401f0036297f89 */ /* 0x000e2200000e0000 */
[----:B------:R-:W-:Y:S02]  /*3c60*/  SEL R39, R51, RZ, !P1 ;  /* 0x000000ff33277207 */ /* 0x000fe40004800000 */
[----:B------:R-:W-:Y:S01]  /*3c70*/  FSETP.GEU.XOR P1, PT, R47, R52, !P5 ;  /* 0x000000342f00720b */ /* 0x000fe20006f2e800 */
[----:B------:R-:W3:Y:S01]  /*3c80*/  SHFL.BFLY PT, R56, R58, 0x4, 0x1f ;  /* 0x0c801f003a387f89 */ /* 0x000ee200000e0000 */
[----:B------:R-:W-:Y:S01]  /*3c90*/  LOP3.LUT R47, R52, R47, RZ, 0x3c, !PT ;  /* 0x0000002f342f7212 */ /* 0x000fe200078e3cff */
[----:B------:R-:W-:-:S02]  /*3ca0*/  IMAD R52, R11, R16, RZ ;  /* 0x000000100b347224 */ /* 0x000fc400078e02ff */
[----:B------:R-:W4:Y:S01]  /*3cb0*/  SHFL.BFLY PT, R46, R46, 0x4, 0x1f ;  /* 0x0c801f002e2e7f89 */ /* 0x000f2200000e0000 */
[----:B------:R-:W-:Y:S01]  /*3cc0*/  SEL R47, R47, RZ, !P1 ;  /* 0x000000ff2f2f7207 */ /* 0x000fe20004800000 */
[----:B-1----:R-:W-:Y:S02]  /*3cd0*/  IMAD.IADD R48, R35, 0x1, R48 ;  /* 0x0000000123307824 */ /* 0x002fe400078e0230 */
[----:B------:R-:W-:Y:S01]  /*3ce0*/  IMAD R35, R10, R16, RZ ;  /* 0x000000100a237224 */ /* 0x000fe200078e02ff */
[----:B------:R-:W-:Y:S01]  /*3cf0*/  LOP3.LUT R28, R47, R28, RZ, 0x3c, !PT ;  /* 0x0000001c2f1c7212 */ /* 0x000fe200078e3cff */
[----:B--2---:R-:W-:Y:S02]  /*3d00*/  IMAD.IADD R57, R37, 0x1, R50 ;  /* 0x0000000125397824 */ /* 0x004fe400078e0232 */
[----:B------:R-:W1:Y:S03]  /*3d10*/  SHFL.BFLY PT, R37, R52, 0x1, 0x1f ;  /* 0x0c201f0034257f89 */ /* 0x000e6600000e0000 */
[----:B------:R-:W-:Y:S01]  /*3d20*/  PRMT R48, R57, 0x5410, R48 ;  /* 0x0000541039307816 */ /* 0x000fe20000000030 */
[----:B------:R-:W2:Y:S01]  /*3d30*/  SHFL.BFLY PT, R50, R35, 0x1, 0x1f ;  /* 0x0c201f0023327f89 */ /* 0x000ea200000e0000 */
[----:B0-----:R-:W-:-:S02]  /*3d40*/  IMAD.IADD R41, R54, 0x1, R41 ;  /* 0x0000000136297824 */ /* 0x001fc400078e0229 */
[--C-:B------:R-:W-:Y:S01]  /*3d50*/  IMAD.IADD R54, R55, 0x1, R40.reuse ;  /* 0x0000000137367824 */ /* 0x100fe200078e0228 */
[----:B------:R-:W-:Y:S01]  /*3d60*/  PRMT R40, R51, 0x7632, R40 ;  /* 0x0000763233287816 */ /* 0x000fe20000000028 */
[----:B---3--:R-:W-:Y:S02]  /*3d70*/  IMAD.IADD R56, R49, 0x1, R56 ;  /* 0x0000000131387824 */ /* 0x008fe400078e0238 */
[----:B------:R-:W-:Y:S01]  /*3d80*/  IMAD R49, R10, R28, RZ ;  /* 0x0000001c0a317224 */ /* 0x000fe200078e02ff */
[----:B------:R-:W-:Y:S01]  /*3d90*/  SEL R40, R40, RZ, !P3 ;  /* 0x000000ff28287207 */ /* 0x000fe20005800000 */
[----:B----4-:R-:W-:Y:S01]  /*3da0*/  IMAD.IADD R53, R53, 0x1, R46 ;  /* 0x0000000135357824 */ /* 0x010fe200078e022e */
[----:B------:R-:W-:Y:S02]  /*3db0*/  SEL R46, R33, RZ, !P6 ;  /* 0x000000ff212e7207 */ /* 0x000fe40007000000 */
[----:B------:R-:W-:Y:S02]  /*3dc0*/  PRMT R39, R39, 0x5410, R40 ;  /* 0x0000541027277816 */ /* 0x000fe40000000028 */
[----:B------:R-:W-:Y:S01]  /*3dd0*/  PRMT R53, R53, 0x5410, R56 ;  /* 0x0000541035357816 */ /* 0x000fe20000000038 */
[----:B------:R-:W0:Y:S01]  /*3de0*/  SHFL.BFLY PT, R40, R49, 0x1, 0x1f ;  /* 0x0c201f0031287f89 */ /* 0x000e2200000e0000 */
[----:B------:R-:W-:-:S02]  /*3df0*/  FSETP.GEU.XOR P3, PT, R41, R54, !P5 ;  /* 0x000000362900720b */ /* 0x000fc40006f6e800 */
[----:B------:R-:W-:Y:S01]  /*3e00*/  LOP3.LUT R48, R53, R48, RZ, 0x3c, !PT ;  /* 0x0000003035307212 */ /* 0x000fe200078e3cff */
[----:B-1----:R-:W-:Y:S01]  /*3e10*/  IMAD.IADD R37, R52, 0x1, R37 ;  /* 0x0000000134257824 */ /* 0x002fe200078e0225 */
[----:B------:R-:W-:Y:S02]  /*3e20*/  LOP3.LUT R41, R54, R41, RZ, 0x3c, !PT ;  /* 0x0000002936297212 */ /* 0x000fe400078e3cff */
[----:B------:R-:W-:Y:S01]  /*3e30*/  LOP3.LUT R30, R39, R30, RZ, 0x3c, !PT ;  /* 0x0000001e271e7212 */ /* 0x000fe200078e3cff */
[----:B--2---:R-:W-:Y:S01]  /*3e40*/  IMAD.IADD R50, R35, 0x1, R50 ;  /* 0x0000000123327824 */ /* 0x004fe200078e0232 */
[----:B------:R-:W-:Y:S02]  /*3e50*/  LOP3.LUT R17, R46, R17, RZ, 0x3c, !PT ;  /* 0x000000112e117212 */ /* 0x000fe400078e3cff */
[C---:B------:R-:W-:Y:S02]  /*3e60*/  PRMT R33, R48.reuse, 0x7632, R33 ;  /* 0x0000763230217816 */ /* 0x040fe40000000021 */
[----:B------:R-:W-:Y:S01]  /*3e70*/  SEL R35, R48, RZ, !P2 ;  /* 0x000000ff30237207 */ /* 0x000fe20005000000 */
[-C--:B------:R-:W-:Y:S01]  /*3e80*/  IMAD R60, R11, R17.reuse, RZ ;  /* 0x000000110b3c7224 */ /* 0x080fe200078e02ff */
[----:B------:R-:W-:Y:S01]  /*3e90*/  SEL R46, R41, RZ, !P3 ;  /* 0x000000ff292e7207 */ /* 0x000fe20005800000 */
[----:B------:R-:W-:Y:S01]  /*3ea0*/  IMAD R58, R10, R17, RZ ;  /* 0x000000110a3a7224 */ /* 0x000fe200078e02ff */
[----:B------:R-:W-:-:S02]  /*3eb0*/  PRMT R39, R30, 0x9910, RZ ;  /* 0x000099101e277816 */ /* 0x000fc400000000ff */
[----:B------:R-:W-:Y:S01]  /*3ec0*/  PRMT R48, R30, 0xbb32, RZ ;  /* 0x0000bb321e307816 */ /* 0x000fe200000000ff */
[----:B------:R-:W1:Y:S01]  /*3ed0*/  SHFL.BFLY PT, R51, R60, 0x1, 0x1f ;  /* 0x0c201f003c337f89 */ /* 0x000e6200000e0000 */
[----:B------:R-:W-:Y:S02]  /*3ee0*/  SEL R54, R33, RZ, !P0 ;  /* 0x000000ff21367207 */ /* 0x000fe40004000000 */
[----:B------:R-:W-:Y:S01]  /*3ef0*/  LOP3.LUT R29, R46, R29, RZ, 0x3c, !PT ;  /* 0x0000001d2e1d7212 */ /* 0x000fe200078e3cff */
[----:B------:R-:W-:Y:S01]  /*3f00*/  IMAD R46, R19, R48, RZ ;  /* 0x00000030132e7224 */ /* 0x000fe200078e02ff */
[----:B------:R-:W-:Y:S01]  /*3f10*/  FSETP.GEU.XOR P2, PT, R37, R50, !P5 ;  /* 0x000000322500720b */ /* 0x000fe20006f4e800 */
[----:B------:R-:W-:Y:S01]  /*3f20*/  IMAD R48, R20, R48, RZ ;  /* 0x0000003014307224 */ /* 0x000fe200078e02ff */
[----:B------:R-:W-:Y:S01]  /*3f30*/  LOP3.LUT R33, R50, R37, RZ, 0x3c, !PT ;  /* 0x0000002532217212 */ /* 0x000fe200078e3cff */
[-C--:B------:R-:W-:Y:S01]  /*3f40*/  IMAD R37, R19, R39.reuse, RZ ;  /* 0x0000002713257224 */ /* 0x080fe200078e02ff */
[----:B------:R-:W-:Y:S01]  /*3f50*/  LOP3.LUT R50, R46, 0xffff, RZ, 0xc0, !PT ;  /* 0x0000ffff2e327812 */ /* 0x000fe200078ec0ff */
[----:B------:R-:W-:Y:S01]  /*3f60*/  IMAD R39, R20, R39, RZ ;  /* 0x0000002714277224 */ /* 0x000fe200078e02ff */
[----:B------:R-:W-:Y:S01]  /*3f70*/  LOP3.LUT R52, R48, 0xffff, RZ, 0xc0, !PT ;  /* 0x0000ffff30347812 */ /* 0x000fe200078ec0ff */
[----:B------:R-:W2:Y:S01]  /*3f80*/  SHFL.BFLY PT, R53, R58, 0x1, 0x1f ;  /* 0x0c201f003a357f89 */ /* 0x000ea200000e0000 */
[----:B------:R-:W-:Y:S01]  /*3f90*/  LOP3.LUT R41, R37, 0xffff, RZ, 0xc0, !PT ;  /* 0x0000ffff25297812 */ /* 0x000fe200078ec0ff */
[----:B0-----:R-:W-:Y:S01]  /*3fa0*/  IMAD.IADD R40, R49, 0x1, R40 ;  /* 0x0000000131287824 */ /* 0x001fe200078e0228 */
[----:B------:R-:W-:Y:S01]  /*3fb0*/  LOP3.LUT R47, R39, 0xffff, RZ, 0xc0, !PT ;  /* 0x0000ffff272f7812 */ /* 0x000fe200078ec0ff */
[----:B------:R-:W-:Y:S01]  /*3fc0*/  SHFL.BFLY PT, R50, R50, 0x2, 0x1f ;  /* 0x0c401f0032327f89 */ /* 0x000fe200000e0000 */
[----:B------:R-:W-:Y:S01]  /*3fd0*/  PRMT R54, R35, 0x5410, R54 ;  /* 0x0000541023367816 */ /* 0x000fe20000000036 */
[----:B------:R-:W-:Y:S01]  /*3fe0*/  IMAD R35, R11, R28, RZ ;  /* 0x0000001c0b237224 */ /* 0x000fe200078e02ff */
[----:B------:R-:W-:Y:S01]  /*3ff0*/  PRMT R55, R37, 0x5410, R46 ;  /* 0x0000541025377816 */ /* 0x000fe2000000002e */
[----:B------:R-:W0:Y:S01]  /*4000*/  SHFL.BFLY PT, R41, R41, 0x2, 0x1f ;  /* 0x0c401f0029297f89 */ /* 0x000e2200000e0000 */
[----:B------:R-:W-:Y:S01]  /*4010*/  LOP3.LUT R31, R54, R31, RZ, 0x3c, !PT ;  /* 0x0000001f361f7212 */ /* 0x000fe200078e3cff */
[----:B------:R-:W-:Y:S01]  /*4020*/  IMAD R49, R10, R29, RZ ;  /* 0x0000001d0a317224 */ /* 0x000fe200078e02ff */
[----:B------:R-:W-:Y:S01]  /*4030*/  PRMT R46, R39, 0x5410, R48 ;  /* 0x00005410272e7816 */ /* 0x000fe20000000030 */
[----:B------:R-:W-:Y:S01]  /*4040*/  SHFL.BFLY PT, R47, R47, 0x2, 0x1f ;  /* 0x0c401f002f2f7f89 */ /* 0x000fe200000e0000 */
[----:B-1----:R-:W-:Y:S01]  /*4050*/  IMAD.IADD R51, R60, 0x1, R51 ;  /* 0x000000013c337824 */ /* 0x002fe200078e0233 */
[----:B------:R-:W-:-:S02]  /*4060*/  PRMT R39, R31, 0xbb32, RZ ;  /* 0x0000bb321f277816 */ /* 0x000fc400000000ff */
[----:B------:R-:W1:Y:S04]  /*4070*/  SHFL.BFLY PT, R52, R52, 0x2, 0x1f ;  /* 0x0c401f0034347f89 */ /* 0x000e6800000e0000 */
[----:B------:R-:W3:Y:S01]  /*4080*/  SHFL.BFLY PT, R56, R35, 0x1, 0x1f ;  /* 0x0c201f0023387f89 */ /* 0x000ee200000e0000 */
[----:B--2---:R-:W-:Y:S02]  /*4090*/  IMAD.IADD R58, R58, 0x1, R53 ;  /* 0x000000013a3a7824 */ /* 0x004fe400078e0235 */
[----:B------:R-:W-:-:S03]  /*40a0*/  IMAD R53, R11, R29, RZ ;  /* 0x0000001d0b357224 */ /* 0x000fc600078e02ff */
[----:B------:R-:W-:Y:S02]  /*40b0*/  FSETP.GEU.XOR P0, PT, R51, R58, !P5 ;  /* 0x0000003a3300720b */ /* 0x000fe40006f0e800 */
[----:B------:R-:W-:Y:S01]  /*40c0*/  LOP3.LUT R37, R58, R51, RZ, 0x3c, !PT ;  /* 0x000000333a257212 */ /* 0x000fe200078e3cff */
[-C--:B------:R-:W-:Y:S01]  /*40d0*/  IMAD R51, R19, R39.reuse, RZ ;  /* 0x0000002713337224 */ /* 0x080fe200078e02ff */
[----:B0-----:R-:W-:Y:S01]  /*40e0*/  PRMT R50, R41, 0x5410, R50 ;  /* 0x0000541029327816 */ /* 0x001fe20000000032 */
[----:B------:R-:W-:Y:S01]  /*40f0*/  IMAD R39, R20, R39, RZ ;  /* 0x0000002714277224 */ /* 0x000fe200078e02ff */
[----:B------:R-:W-:-:S03]  /*4100*/  PRMT R41, R31, 0x9910, RZ ;  /* 0x000099101f297816 */ /* 0x000fc600000000ff */
[----:B------:R-:W-:Y:S01]  /*4110*/  VIADD.16x2 R55, R55, R50 ;  /* 0x0000003237377236 */ /* 0x000fe20000000200 */
[----:B-1----:R-:W-:Y:S01]  /*4120*/  PRMT R47, R47, 0x5410, R52 ;  /* 0x000054102f2f7816 */ /* 0x002fe20000000034 */
[----:B------:R-:W-:Y:S01]  /*4130*/  IMAD R54, R19, R41, RZ ;  /* 0x0000002913367224 */ /* 0x000fe200078e02ff */
[----:B------:R-:W0:Y:S01]  /*4140*/  SHFL.BFLY PT, R52, R49, 0x1, 0x1f ;  /* 0x0c201f0031347f89 */ /* 0x000e2200000e0000 */
[----:B---3--:R-:W-:Y:S02]  /*4150*/  IMAD.IADD R35, R35, 0x1, R56 ;  /* 0x0000000123237824 */ /* 0x008fe400078e0238 */
[----:B------:R-:W-:Y:S01]  /*4160*/  VIADD.16x2 R46, R46, R47 ;  /* 0x0000002f2e2e7236 */ /* 0x000fe20000000200 */
[----:B------:R-:W-:Y:S01]  /*4170*/  LOP3.LUT R48, R54, 0xffff, RZ, 0xc0, !PT ;  /* 0x0000ffff36307812 */ /* 0x000fe200078ec0ff */
[----:B------:R-:W1:Y:S01]  /*4180*/  SHFL.BFLY PT, R56, R53, 0x1, 0x1f ;  /* 0x0c201f0035387f89 */ /* 0x000e6200000e0000 */
[----:B------:R-:W-:Y:S02]  /*4190*/  LOP3.LUT R47, R39, 0xffff, RZ, 0xc0, !PT ;  /* 0x0000ffff272f7812 */ /* 0x000fe400078ec0ff */
[----:B------:R-:W-:Y:S01]  /*41a0*/  LOP3.LUT R55, R46, R55, RZ, 0x3c, !PT ;  /* 0x000000372e377212 */ /* 0x000fe200078e3cff */
[----:B------:R-:W-:Y:S01]  /*41b0*/  IMAD R46, R20, R41, RZ ;  /* 0x00000029142e7224 */ /* 0x000fe200078e02ff */
[----:B------:R-:W-:Y:S01]  /*41c0*/  LOP3.LUT R41, R51, 0xffff, RZ, 0xc0, !PT ;  /* 0x0000ffff33297812 */ /* 0x000fe200078ec0ff */
[----:B------:R-:W-:Y:S01]  /*41d0*/  SHFL.BFLY PT, R48, R48, 0x2, 0x1f ;  /* 0x0c401f0030307f89 */ /* 0x000fe200000e0000 */
[----:B------:R-:W-:-:S02]  /*41e0*/  PRMT R57, R55, 0x7632, R57 ;  /* 0x0000763237397816 */ /* 0x000fc40000000039 */
[----:B------:R-:W-:Y:S01]  /*41f0*/  LOP3.LUT R50, R46, 0xffff, RZ, 0xc0, !PT ;  /* 0x0000ffff2e327812 */ /* 0x000fe200078ec0ff */
[----:B------:R-:W-:Y:S01]  /*4200*/  SHFL.BFLY PT, R47, R47, 0x2, 0x1f ;  /* 0x0c401f002f2f7f89 */ /* 0x000fe200000e0000 */
[----:B------:R-:W-:Y:S02]  /*4210*/  SEL R58, R55, RZ, !P4 ;  /* 0x000000ff373a7207 */ /* 0x000fe40006000000 */
[----:B------:R-:W-:Y:S01]  /*4220*/  SEL R57, R57, RZ, !P6 ;  /* 0x000000ff39397207 */ /* 0x000fe20007000000 */
[----:B------:R-:W2:Y:S01]  /*4230*/  SHFL.BFLY PT, R41, R41, 0x2, 0x1f ;  /* 0x0c401f0029297f89 */ /* 0x000ea200000e0000 */
[----:B------:R-:W-:Y:S02]  /*4240*/  FSETP.GEU.XOR P4, PT, R35, R40, !P5 ;  /* 0x000000282300720b */ /* 0x000fe40006f8e800 */
[----:B------:R-:W-:Y:S01]  /*4250*/  PRMT R57, R58, 0x5410, R57 ;  /* 0x000054103a397816 */ /* 0x000fe20000000039 */
[----:B------:R-:W3:Y:S01]  /*4260*/  SHFL.BFLY PT, R50, R50, 0x2, 0x1f ;  /* 0x0c401f0032327f89 */ /* 0x000ee200000e0000 */
[----:B------:R-:W-:Y:S01]  /*4270*/  LOP3.LUT R35, R40, R35, RZ, 0x3c, !PT ;  /* 0x0000002328237212 */ /* 0x000fe200078e3cff */
[----:B0-----:R-:W-:Y:S01]  /*4280*/  IMAD.IADD R49, R49, 0x1, R52 ;  /* 0x0000000131317824 */ /* 0x001fe200078e0234 */
[----:B------:R-:W-:-:S02]  /*4290*/  LOP3.LUT R30, R57, R30, RZ, 0x3c, !PT ;  /* 0x0000001e391e7212 */ /* 0x000fc400078e3cff */
[----:B------:R-:W-:Y:S01]  /*42a0*/  SEL R35, R35, RZ, !P4 ;  /* 0x000000ff23237207 */ /* 0x000fe20006000000 */
[----:B-1----:R-:W-:Y:S01]  /*42b0*/  IMAD.IADD R40, R53, 0x1, R56 ;  /* 0x0000000135287824 */ /* 0x002fe200078e0238 */
[C---:B------:R-:W-:Y:S02]  /*42c0*/  PRMT R57, R30.reuse, 0x9910, RZ ;  /* 0x000099101e397816 */ /* 0x040fe400000000ff */
[----:B------:R-:W-:Y:S02]  /*42d0*/  PRMT R55, R30, 0xbb32, RZ ;  /* 0x0000bb321e377816 */ /* 0x000fe400000000ff */
[----:B------:R-:W-:Y:S02]  /*42e0*/  PRMT R53, R54, 0x5410, R51 ;  /* 0x0000541036357816 */ /* 0x000fe40000000033 */
[----:B------:R-:W-:Y:S01]  /*42f0*/  PRMT R51, R46, 0x5410, R39 ;  /* 0x000054102e337816 */ /* 0x000fe20000000027 */
[----:B------:R-:W-:Y:S01]  /*4300*/  IMAD R46, R12, R57, RZ ;  /* 0x000000390c2e7224 */ /* 0x000fe200078e02ff */
[----:B------:R-:W-:Y:S01]  /*4310*/  FSETP.GEU.XOR P6, PT, R40, R49, !P5 ;  /* 0x000000312800720b */ /* 0x000fe20006fce800 */
[----:B------:R-:W-:Y:S01]  /*4320*/  IMAD R39, R12, R55, RZ ;  /* 0x000000370c277224 */ /* 0x000fe200078e02ff */
[----:B------:R-:W-:-:S02]  /*4330*/  LOP3.LUT R40, R49, R40, RZ, 0x3c, !PT ;  /* 0x0000002831287212 */ /* 0x000fc400078e3cff */
[----:B------:R-:W-:Y:S02]  /*4340*/  LOP3.LUT R52, R46, 0xffff, RZ, 0xc0, !PT ;  /* 0x0000ffff2e347812 */ /* 0x000fe400078ec0ff */
[----:B--2---:R-:W-:Y:S01]  /*4350*/  PRMT R48, R48, 0x5410, R41 ;  /* 0x0000541030307816 */ /* 0x004fe20000000029 */
[----:B------:R-:W-:Y:S01]  /*4360*/  IMAD R41, R10, R57, RZ ;  /* 0x000000390a297224 */ /* 0x000fe200078e02ff */
[----:B------:R-:W-:Y:S02]  /*4370*/  SEL R49, R33, RZ, !P2 ;  /* 0x000000ff21317207 */ /* 0x000fe40005000000 */
[----:B---3--:R-:W-:Y:S01]  /*4380*/  PRMT R50, R50, 0x5410, R47 ;  /* 0x0000541032327816 */ /* 0x008fe2000000002f */
[----:B------:R-:W-:Y:S01]  /*4390*/  VIADD.16x2 R53, R53, R48 ;  /* 0x0000003035357236 */ /* 0x000fe20000000200 */
[----:B------:R-:W-:Y:S01]  /*43a0*/  SHFL.BFLY PT, R52, R52, 0x1, 0x1f ;  /* 0x0c201f0034347f89 */ /* 0x000fe200000e0000 */
[----:B------:R-:W-:Y:S01]  /*43b0*/  IMAD R48, R10, R55, RZ ;  /* 0x000000370a307224 */ /* 0x000fe200078e02ff */
[----:B------:R-:W-:Y:S01]  /*43c0*/  LOP3.LUT R55, R39, 0xffff, RZ, 0xc0, !PT ;  /* 0x0000ffff27377812 */ /* 0x000fe200078ec0ff */
[----:B------:R-:W-:Y:S01]  /*43d0*/  VIADD.16x2 R54, R51, R50 ;  /* 0x0000003233367236 */ /* 0x000fe20000000200 */
[----:B------:R-:W-:-:S02]  /*43e0*/  LOP3.LUT R50, R41, 0xffff, RZ, 0xc0, !PT ;  /* 0x0000ffff29327812 */ /* 0x000fc400078ec0ff */
[----:B------:R-:W-:Y:S01]  /*43f0*/  LOP3.LUT R47, R48, 0xffff, RZ, 0xc0, !PT ;  /* 0x0000ffff302f7812 */ /* 0x000fe200078ec0ff */
[----:B------:R-:W0:Y:S01]  /*4400*/  SHFL.BFLY PT, R51, R55, 0x1, 0x1f ;  /* 0x0c201f0037337f89 */ /* 0x000e2200000e0000 */
[----:B------:R-:W-:Y:S02]  /*4410*/  LOP3.LUT R53, R54, R53, RZ, 0x3c, !PT ;  /* 0x0000003536357212 */ /* 0x000fe400078e3cff */
[----:B------:R-:W-:Y:S01]  /*4420*/  SEL R56, R37, RZ, !P0 ;  /* 0x000000ff25387207 */ /* 0x000fe20004000000 */
[----:B------:R-:W-:Y:S01]  /*4430*/  SHFL.BFLY PT, R50, R50, 0x1, 0x1f ;  /* 0x0c201f0032327f89 */ /* 0x000fe200000e0000 */
[C---:B------:R-:W-:Y:S02]  /*4440*/  PRMT R33, R53.reuse, 0x7632, R33 ;  /* 0x0000763235217816 */ /* 0x040fe40000000021 */
[----:B------:R-:W-:Y:S01]  /*4450*/  SEL R54, R40, RZ, !P6 ;  /* 0x000000ff28367207 */ /* 0x000fe20007000000 */
[----:B------:R-:W1:Y:S01]  /*4460*/  SHFL.BFLY PT, R47, R47, 0x1, 0x1f ;  /* 0x0c201f002f2f7f89 */ /* 0x000e6200000e0000 */
[----:B------:R-:W-:-:S02]  /*4470*/  SEL R40, R53, RZ, !P3 ;  /* 0x000000ff35287207 */ /* 0x000fc40005800000 */
[----:B------:R-:W-:Y:S02]  /*4480*/  SEL R37, R33, RZ, !P1 ;  /* 0x000000ff21257207 */ /* 0x000fe40004800000 */
[----:B------:R-:W-:Y:S02]  /*4490*/  LOP3.LUT R16, R49, R16, RZ, 0x3c, !PT ;  /* 0x0000001031107212 */ /* 0x000fe400078e3cff */
[----:B------:R-:W-:Y:S02]  /*44a0*/  PRMT R40, R40, 0x5410, R37 ;  /* 0x0000541028287816 */ /* 0x000fe40000000025 */
[----:B------:R-:W-:Y:S02]  /*44b0*/  PRMT R49, R46, 0x5410, R39 ;  /* 0x000054102e317816 */ /* 0x000fe40000000027 */
[----:B------:R-:W-:Y:S02]  /*44c0*/  LOP3.LUT R31, R40, R31, RZ, 0x3c, !PT ;  /* 0x0000001f281f7212 */ /* 0x000fe400078e3cff */
[----:B------:R-:W-:-:S02]  /*44d0*/  PRMT R46, R41, 0x5410, R48 ;  /* 0x00005410292e7816 */ /* 0x000fc40000000030 */
[----:B------:R-:W-:Y:S02]  /*44e0*/  LOP3.LUT R33, R56, R17, RZ, 0x3c, !PT ;  /* 0x0000001138217212 */ /* 0x000fe400078e3cff */
[----:B0-----:R-:W-:Y:S02]  /*44f0*/  PRMT R52, R52, 0x5410, R51 ;  /* 0x0000541034347816 */ /* 0x001fe40000000033 */
[C---:B------:R-:W-:Y:S02]  /*4500*/  PRMT R41, R31.reuse, 0xbb32, RZ ;  /* 0x0000bb321f297816 */ /* 0x040fe400000000ff */
[----:B------:R-:W-:Y:S01]  /*4510*/  PRMT R17, R31, 0x9910, RZ ;  /* 0x000099101f117816 */ /* 0x000fe200000000ff */
[----:B------:R-:W-:Y:S01]  /*4520*/  VIADD.16x2 R49, R49, R52 ;  /* 0x0000003431317236 */ /* 0x000fe20000000200 */
[----:B------:R-:W-:Y:S01]  /*4530*/  LOP3.LUT R28, R35, R28, RZ, 0x3c, !PT ;  /* 0x0000001c231c7212 */ /* 0x000fe200078e3cff */
[----:B------:R-:W-:Y:S01]  /*4540*/  IMAD R39, R12, R41, RZ ;  /* 0x000000290c277224 */ /* 0x000fe200078e02ff */
[----:B-1----:R-:W-:Y:S01]  /*4550*/  PRMT R47, R50, 0x5410, R47 ;  /* 0x00005410322f7816 */ /* 0x002fe2000000002f */
[----:B------:R-:W-:Y:S01]  /*4560*/  IMAD R40, R12, R17, RZ ;  /* 0x000000110c287224 */ /* 0x000fe200078e02ff */
[----:B------:R-:W-:Y:S01]  /*4570*/  LOP3.LUT R35, R54, R29, RZ, 0x3c, !PT ;  /* 0x0000001d36237212 */ /* 0x000fe200078e3cff */
[----:B------:R-:W-:Y:S01]  /*4580*/  IMAD R41, R10, R41, RZ ;  /* 0x000000290a297224 */ /* 0x000fe200078e02ff */
[----:B------:R-:W-:Y:S01]  /*4590*/  FSETP.GEU.XOR P1, PT, R28, R33, !P5 ;  /* 0x000000211c00720b */ /* 0x000fe20006f2e800 */
[----:B------:R-:W-:Y:S01]  /*45a0*/  IMAD R52, R10, R17, RZ ;  /* 0x000000110a347224 */ /* 0x000fe200078e02ff */
[----:B------:R-:W-:Y:S01]  /*45b0*/  LOP3.LUT R54, R40, 0xffff, RZ, 0xc0, !PT ;  /* 0x0000ffff28367812 */ /* 0x000fe200078ec0ff */
[----:B------:R-:W-:Y:S01]  /*45c0*/  VIADD.16x2 R46, R46, R47 ;  /* 0x0000002f2e2e7236 */ /* 0x000fe20000000200 */
[----:B------:R-:W-:-:S02]  /*45d0*/  LOP3.LUT R47, R39, 0xffff, RZ, 0xc0, !PT ;  /* 0x0000ffff272f7812 */ /* 0x000fc400078ec0ff */
[----:B------:R-:W-:Y:S02]  /*45e0*/  LOP3.LUT R51, R41, 0xffff, RZ, 0xc0, !PT ;  /* 0x0000ffff29337812 */ /* 0x000fe400078ec0ff */
[----:B------:R-:W-:Y:S01]  /*45f0*/  LOP3.LUT R56, R52, 0xffff, RZ, 0xc0, !PT ;  /* 0x0000ffff34387812 */ /* 0x000fe200078ec0ff */
[----:B------:R-:W-:Y:S01]  /*4600*/  SHFL.BFLY PT, R54, R54, 0x1, 0x1f ;  /* 0x0c201f0036367f89 */ /* 0x000fe200000e0000 */
[----:B------:R-:W-:Y:S02]  /*4610*/  FSETP.GEU.XOR P3, PT, R16, R35, !P5 ;  /* 0x000000231000720b */ /* 0x000fe40006f6e800 */
[----:B------:R-:W-:Y:S01]  /*4620*/  LOP3.LUT R37, R33, R28, RZ, 0x3c, !PT ;  /* 0x0000001c21257212 */ /* 0x000fe200078e3cff */
[----:B------:R-:W0:Y:S01]  /*4630*/  SHFL.BFLY PT, R47, R47, 0x1, 0x1f ;  /* 0x0c201f002f2f7f89 */ /* 0x000e2200000e0000 */
[----:B------:R-:W-:Y:S02]  /*4640*/  LOP3.LUT R48, R35, R16, RZ, 0x3c, !PT ;  /* 0x0000001023307212 */ /* 0x000fe400078e3cff */
[----:B------:R-:W-:Y:S01]  /*4650*/  SEL R37, R37, RZ, !P1 ;  /* 0x000000ff25257207 */ /* 0x000fe20004800000 */
[----:B------:R-:W-:Y:S01]  /*4660*/  SHFL.BFLY PT, R51, R51, 0x1, 0x1f ;  /* 0x0c201f0033337f89 */ /* 0x000fe200000e0000 */
[----:B------:R-:W-:-:S02]  /*4670*/  SEL R48, R48, RZ, !P3 ;  /* 0x000000ff30307207 */ /* 0x000fc40005800000 */
[----:B------:R-:W-:Y:S01]  /*4680*/  LOP3.LUT R49, R46, R49, RZ, 0x3c, !PT ;  /* 0x000000312e317212 */ /* 0x000fe200078e3cff */
[----:B------:R-:W1:Y:S01]  /*4690*/  SHFL.BFLY PT, R56, R56, 0x1, 0x1f ;  /* 0x0c201f0038387f89 */ /* 0x000e6200000e0000 */
[----:B------:R-:W-:Y:S02]  /*46a0*/  LOP3.LUT R17, R37, R33, RZ, 0x3c, !PT ;  /* 0x0000002125117212 */ /* 0x000fe400078e3cff */
[----:B------:R-:W-:Y:S02]  /*46b0*/  LOP3.LUT R46, R48, R35, RZ, 0x3c, !PT ;  /* 0x00000023302e7212 */ /* 0x000fe400078e3cff */
[----:B------:R-:W-:Y:S02]  /*46c0*/  SEL R29, R49, RZ, !P2 ;  /* 0x000000ff311d7207 */ /* 0x000fe40005000000 */
[----:B------:R-:W-:Y:S02]  /*46d0*/  FSETP.GEU.XOR P2, PT, R17, R46, !P5 ;  /* 0x0000002e1100720b */ /* 0x000fe40006f4e800 */
[----:B------:R-:W-:-:S02]  /*46e0*/  LOP3.LUT R50, R46, R37, R33, 0x96, !PT ;  /* 0x000000252e327212 */ /* 0x000fc400078e9621 */
[----:B------:R-:W-:Y:S02]  /*46f0*/  SHF.R.U32.HI R17, RZ, 0x4, R9 ;  /* 0x00000004ff117819 */ /* 0x000fe40000011609 */
[----:B------:R-:W-:Y:S02]  /*4700*/  SEL R50, R50, RZ, !P2 ;  /* 0x000000ff32327207 */ /* 0x000fe40005000000 */
[----:B------:R-:W-:Y:S02]  /*4710*/  SGXT.U32 R17, R17, 0x1 ;  /* 0x000000011111781a */ /* 0x000fe40000000000 */
[----:B------:R-:W-:Y:S02]  /*4720*/  LOP3.LUT R46, R50, R37, R33, 0x96, !PT ;  /* 0x00000025322e7212 */ /* 0x000fe400078e9621 */
[----:B------:R-:W-:Y:S02]  /*4730*/  PRMT R33, R40, 0x5410, R39 ;  /* 0x0000541028217816 */ /* 0x000fe40000000027 */
[----:B------:R-:W-:-:S02]  /*4740*/  PRMT R40, R52, 0x5410, R41 ;  /* 0x0000541034287816 */ /* 0x000fc40000000029 */
[----:B0-----:R-:W-:Y:S02]  /*4750*/  PRMT R54, R54, 0x5410, R47 ;  /* 0x0000541036367816 */ /* 0x001fe4000000002f */
[----:B-1----:R-:W-:Y:S02]  /*4760*/  PRMT R51, R56, 0x5410, R51 ;  /* 0x0000541038337816 */ /* 0x002fe40000000033 */
[----:B------:R-:W-:Y:S01]  /*4770*/  LOP3.LUT R41, R48, R16, RZ, 0x3c, !PT ;  /* 0x0000001030297212 */ /* 0x000fe200078e3cff */
[----:B------:R-:W-:Y:S01]  /*4780*/  VIADD.16x2 R33, R33, R54 ;  /* 0x0000003621217236 */ /* 0x000fe20000000200 */
[----:B------:R-:W-:Y:S01]  /*4790*/  LOP3.LUT R54, R37, R28, RZ, 0x3c, !PT ;  /* 0x0000001c25367212 */ /* 0x000fe200078e3cff */
[----:B------:R-:W-:Y:S01]  /*47a0*/  VIADD.16x2 R40, R40, R51 ;  /* 0x0000003328287236 */ /* 0x000fe20000000200 */
[----:B------:R-:W-:Y:S02]  /*47b0*/  PRMT R49, R49, 0x7632, R49 ;  /* 0x0000763231317816 */ /* 0x000fe40000000031 */
[----:B------:R-:W-:-:S02]  /*47c0*/  FSETP.GEU.XOR P5, PT, R54, R41, !P5 ;  /* 0x000000293600720b */ /* 0x000fc40006fae800 */
[----:B------:R-:W-:Y:S02]  /*47d0*/  LOP3.LUT R33, R40, R33, RZ, 0x3c, !PT ;  /* 0x0000002128217212 */ /* 0x000fe400078e3cff */
[----:B------:R-:W-:Y:S02]  /*47e0*/  LOP3.LUT R41, R41, R37, R28, 0x96, !PT ;  /* 0x0000002529297212 */ /* 0x000fe400078e961c */
[----:B------:R-:W-:Y:S02]  /*47f0*/  LOP3.LUT R17, R17, 0x1, RZ, 0x3c, !PT ;  /* 0x0000000111117812 */ /* 0x000fe400078e3cff */
[----:B------:R-:W-:Y:S02]  /*4800*/  PRMT R40, R33, 0x7632, R40 ;  /* 0x0000763221287816 */ /* 0x000fe40000000028 */
[----:B------:R-:W-:Y:S01]  /*4810*/  SEL R41, R41, RZ, !P5 ;  /* 0x000000ff29297207 */ /* 0x000fe20006800000 */
[----:B------:R-:W-:Y:S01]  /*4820*/  IMAD R39, R17, R46, RZ ;  /* 0x0000002e11277224 */ /* 0x000fe200078e02ff */
[----:B------:R-:W-:-:S02]  /*4830*/  SEL R54, R49, RZ, !P0 ;  /* 0x000000ff31367207 */ /* 0x000fc40004000000 */
[----:B------:R-:W-:Y:S02]  /*4840*/  SEL R56, R33, RZ, !P6 ;  /* 0x000000ff21387207 */ /* 0x000fe40007000000 */
[----:B------:R-:W-:Y:S01]  /*4850*/  SEL R33, R40, RZ, !P4 ;  /* 0x000000ff28217207 */ /* 0x000fe20006000000 */
[----:B------:R-:W0:Y:S01]  /*4860*/  SHFL.BFLY PT, R52, R39, 0x10, 0x1f ;  /* 0x0e001f0027347f89 */ /* 0x000e2200000e0000 */
[----:B------:R-:W-:Y:S02]  /*4870*/  LOP3.LUT R40, R41, R37, R28, 0x96, !PT ;  /* 0x0000002529287212 */ /* 0x000fe400078e961c */
[----:B------:R-:W-:Y:S02]  /*4880*/  PRMT R29, R29, 0x5410, R54 ;  /* 0x000054101d1d7816 */ /* 0x000fe40000000036 */
[----:B------:R-:W-:Y:S02]  /*4890*/  SHF.R.U32.HI R28, RZ, 0x4, R9 ;  /* 0x00000004ff1c7819 */ /* 0x000fe40000011609 */
[----:B------:R-:W-:-:S02]  /*48a0*/  LOP3.LUT R30, R29, R30, RZ, 0x3c, !PT ;  /* 0x0000001e1d1e7212 */ /* 0x000fc400078e3cff */
[----:B------:R-:W-:Y:S02]  /*48b0*/  SGXT.U32 R29, R28, 0x1 ;  /* 0x000000011c1d781a */ /* 0x000fe40000000000 */
[----:B------:R-:W-:Y:S02]  /*48c0*/  LOP3.LUT R28, R41, R48, R16, 0x96, !PT ;  /* 0x00000030291c7212 */ /* 0x000fe400078e9610 */
[----:B------:R-:W-:Y:S01]  /*48d0*/  PRMT R56, R56, 0x5410, R33 ;  /* 0x0000541038387816 */ /* 0x000fe20000000021 */
[----:B------:R-:W-:Y:S01]  /*48e0*/  IMAD R49, R29, R46, RZ ;  /* 0x0000002e1d317224 */ /* 0x000fe200078e02ff */
[----:B------:R-:W-:Y:S01]  /*48f0*/  LOP3.LUT R48, R50, R48, R35, 0x96, !PT ;  /* 0x0000003032307212 */ /* 0x000fe200078e9623 */
[-C--:B------:R-:W-:Y:S01]  /*4900*/  IMAD R51, R17, R28.reuse, RZ ;  /* 0x0000001c11337224 */ /* 0x080fe200078e02ff */
[----:B------:R-:W-:Y:S01]  /*4910*/  LOP3.LUT R33, R56, R31, RZ, 0x3c, !PT ;  /* 0x0000001f38217212 */ /* 0x000fe200078e3cff */
[C---:B------:R-:W-:Y:S01]  /*4920*/  IMAD R16, R29.reuse, R28, RZ ;  /* 0x0000001c1d107224 */ /* 0x040fe200078e02ff */
[----:B------:R-:W1:Y:S01]  /*4930*/  SHFL.BFLY PT, R56, R49, 0x10, 0x1f ;  /* 0x0e001f0031387f89 */ /* 0x000e6200000e0000 */
[----:B------:R-:W-:Y:S01]  /*4940*/  SHF.R.U32.HI R47, RZ, 0x5, R9 ;  /* 0x00000005ff2f7819 */ /* 0x000fe20000011609 */
[----:B------:R-:W-:Y:S01]  /*4950*/  IMAD R41, R29, R48, RZ ;  /* 0x000000301d297224 */ /* 0x000fe200078e02ff */
[----:B------:R-:W-:Y:S01]  /*4960*/  LOP3.LUT R35, R30, R33, RZ, 0x3c, !PT ;  /* 0x000000211e237212 */ /* 0x000fe200078e3cff */
[----:B------:R-:W2:Y:S01]  /*4970*/  SHFL.BFLY PT, R60, R51, 0x10, 0x1f ;  /* 0x0e001f00333c7f89 */ /* 0x000ea200000e0000 */
[----:B------:R-:W-:Y:S01]  /*4980*/  LOP3.LUT R47, R47, 0x1, RZ, 0xc0, !PT ;  /* 0x000000012f2f7812 */ /* 0x000fe200078ec0ff */
[----:B0-----:R-:W-:Y:S01]  /*4990*/  IMAD.IADD R31, R39, 0x1, R52 ;  /* 0x00000001271f7824 */ /* 0x001fe200078e0234 */
[C---:B------:R-:W-:Y:S01]  /*49a0*/  PRMT R37, R35.reuse, 0x7632, R37 ;  /* 0x0000763223257816 */ /* 0x040fe20000000025 */
[----:B------:R-:W0:Y:S01]  /*49b0*/  SHFL.BFLY PT, R53, R16, 0x10, 0x1f ;  /* 0x0e001f0010357f89 */ /* 0x000e2200000e0000 */
[----:B------:R-:W-:Y:S01]  /*49c0*/  SEL R50, R35, RZ, !P3 ;  /* 0x000000ff23327207 */ /* 0x000fe20005800000 */
[-C--:B------:R-:W-:Y:S01]  /*49d0*/  IMAD R35, R29, R40.reuse, RZ ;  /* 0x000000281d237224 */ /* 0x080fe200078e02ff */
[----:B------:R-:W-:Y:S01]  /*49e0*/  SEL R37, R37, RZ, !P1 ;  /* 0x000000ff25257207 */ /* 0x000fe20004800000 */
[----:B------:R-:W-:Y:S01]  /*49f0*/  SHFL.BFLY PT, R54, R41, 0x10, 0x1f ;  /* 0x0e001f0029367f89 */ /* 0x000fe200000e0000 */
[----:B------:R-:W-:Y:S01]  /*4a00*/  ISETP.NE.U32.AND P0, PT, R47, 0x1, PT ;  /* 0x000000012f00780c */ /* 0x000fe20003f05070 */
[C---:B------:R-:W-:Y:S01]  /*4a10*/  IMAD R47, R17.reuse, R40, RZ ;  /* 0x00000028112f7224 */ /* 0x040fe200078e02ff */
[----:B------:R-:W-:Y:S01]  /*4a20*/  PRMT R39, R50, 0x5410, R37 ;  /* 0x0000541032277816 */ /* 0x000fe20000000025 */
[----:B------:R-:W-:Y:S01]  /*4a30*/  IMAD R37, R17, R48, RZ ;  /* 0x0000003011257224 */ /* 0x000fe200078e02ff */
[----:B------:R-:W3:Y:S01]  /*4a40*/  SHFL.BFLY PT, R50, R35, 0x10, 0x1f ;  /* 0x0e001f0023327f89 */ /* 0x000ee200000e0000 */
[----:B------:R-:W-:-:S03]  /*4a50*/  PRMT R29, R29, 0x9910, RZ ;  /* 0x000099101d1d7816 */ /* 0x000fc600000000ff */
[----:B------:R-:W4:Y:S01]  /*4a60*/  SHFL.BFLY PT, R58, R47, 0x10, 0x1f ;  /* 0x0e001f002f3a7f89 */ /* 0x000f2200000e0000 */
[----:B-1----:R-:W-:-:S03]  /*4a70*/  IMAD.IADD R56, R49, 0x1, R56 ;  /* 0x0000000131387824 */ /* 0x002fc600078e0238 */
[----:B------:R-:W1:Y:S01]  /*4a80*/  SHFL.BFLY PT, R52, R37, 0x10, 0x1f ;  /* 0x0e001f0025347f89 */ /* 0x000e6200000e0000 */
[----:B--2---:R-:W-:Y:S01]  /*4a90*/  IMAD.IADD R49, R51, 0x1, R60 ;  /* 0x0000000133317824 */ /* 0x004fe200078e023c */
[CC--:B------:R-:W-:Y:S02]  /*4aa0*/  FSETP.GEU.XOR P1, PT, R31.reuse, R56.reuse, !P0 ;  /* 0x000000381f00720b */ /* 0x0c0fe4000472e800 */
[----:B------:R-:W-:Y:S01]  /*4ab0*/  LOP3.LUT R56, R31, R56, RZ, 0x3c, !PT ;  /* 0x000000381f387212 */ /* 0x000fe200078e3cff */
[----:B0-----:R-:W-:Y:S01]  /*4ac0*/  IMAD.IADD R60, R16, 0x1, R53 ;  /* 0x00000001103c7824 */ /* 0x001fe200078e0235 */
[----:B------:R-:W-:-:S04]  /*4ad0*/  PRMT R16, R33, 0x7610, R30 ;  /* 0x0000761021107816 */ /* 0x000fc8000000001e */
[----:B------:R-:W-:Y:S02]  /*4ae0*/  LOP3.LUT R16, R39, R16, RZ, 0x3c, !PT ;  /* 0x0000001027107212 */ /* 0x000fe400078e3cff */
[-C--:B------:R-:W-:Y:S02]  /*4af0*/  FSETP.GEU.XOR P3, PT, R49, R60.reuse, !P0 ;  /* 0x0000003c3100720b */ /* 0x080fe4000476e800 */
[C---:B------:R-:W-:Y:S01]  /*4b00*/  PRMT R33, R16.reuse, 0x7632, R33 ;  /* 0x0000763210217816 */ /* 0x040fe20000000021 */
[----:B---3--:R-:W-:Y:S01]  /*4b10*/  IMAD.IADD R51, R35, 0x1, R50 ;  /* 0x0000000123337824 */ /* 0x008fe200078e0232 */
[----:B------:R-:W-:Y:S02]  /*4b20*/  LOP3.LUT R49, R49, R60, RZ, 0x3c, !PT ;  /* 0x0000003c31317212 */ /* 0x000fe400078e3cff */
[----:B------:R-:W-:Y:S01]  /*4b30*/  LOP3.LUT R35, R16, R33, RZ, 0x3c, !PT ;  /* 0x0000002110237212 */ /* 0x000fe200078e3cff */
[----:B----4-:R-:W-:Y:S01]  /*4b40*/  IMAD.IADD R58, R47, 0x1, R58 ;  /* 0x000000012f3a7824 */ /* 0x010fe200078e023a */
[----:B------:R-:W-:Y:S01]  /*4b50*/  PRMT R30, R30, 0x7610, R33 ;  /* 0x000076101e1e7816 */ /* 0x000fe20000000021 */
[----:B-1----:R-:W-:Y:S01]  /*4b60*/  IMAD.IADD R52, R37, 0x1, R52 ;  /* 0x0000000125347824 */ /* 0x002fe200078e0234 */
[----:B------:R-:W-:Y:S01]  /*4b70*/  SEL R31, R35, RZ, !P2 ;  /* 0x000000ff231f7207 */ /* 0x000fe20005000000 */
[----:B------:R-:W-:Y:S01]  /*4b80*/  IMAD.IADD R37, R41, 0x1, R54 ;  /* 0x0000000129257824 */ /* 0x000fe200078e0236 */
[----:B------:R-:W-:-:S02]  /*4b90*/  SEL R35, R49, RZ, !P3 ;  /* 0x000000ff31237207 */ /* 0x000fc40005800000 */
[----:B------:R-:W-:Y:S02]  /*4ba0*/  PRMT R41, R17, 0x9910, RZ ;  /* 0x0000991011297816 */ /* 0x000fe400000000ff */
[C---:B------:R-:W-:Y:S02]  /*4bb0*/  FSETP.GEU.XOR P4, PT, R58.reuse, R51, !P0 ;  /* 0x000000333a00720b */ /* 0x040fe4000478e800 */
[----:B------:R-:W-:Y:S02]  /*4bc0*/  LOP3.LUT R17, R31, R33, RZ, 0x3c, !PT ;  /* 0x000000211f117212 */ /* 0x000fe400078e3cff */
[----:B------:R-:W-:Y:S02]  /*4bd0*/  LOP3.LUT R51, R58, R51, RZ, 0x3c, !PT ;  /* 0x000000333a337212 */ /* 0x000fe400078e3cff */
[----:B------:R-:W-:Y:S01]  /*4be0*/  LOP3.LUT R35, R35, R28, RZ, 0x3c, !PT ;  /* 0x0000001c23237212 */ /* 0x000fe200078e3cff */
[----:B------:R-:W-:Y:S01]  /*4bf0*/  IMAD.MOV.U32 R28, RZ, RZ, R41 ;  /* 0x000000ffff1c7224 */ /* 0x000fe200078e0029 */
[----:B------:R-:W-:-:S02]  /*4c00*/  PRMT R41, R17, 0x9910, RZ ;  /* 0x0000991011297816 */ /* 0x000fc400000000ff */
[----:B------:R-:W-:Y:S02]  /*4c10*/  SEL R49, R56, RZ, !P1 ;  /* 0x000000ff38317207 */ /* 0x000fe40004800000 */
[----:B------:R-:W-:Y:S01]  /*4c20*/  SEL R47, R51, RZ, !P4 ;  /* 0x000000ff332f7207 */ /* 0x000fe20006000000 */
[----:B------:R-:W-:Y:S01]  /*4c30*/  IMAD R51, R26, R35, RZ ;  /* 0x000000231a337224 */ /* 0x000fe200078e02ff */
[CC--:B------:R-:W-:Y:S02]  /*4c40*/  FSETP.GEU.XOR P2, PT, R52.reuse, R37.reuse, !P0 ;  /* 0x000000253400720b */ /* 0x0c0fe4000474e800 */
[----:B------:R-:W-:Y:S01]  /*4c50*/  LOP3.LUT R50, R52, R37, RZ, 0x3c, !PT ;  /* 0x0000002534327212 */ /* 0x000fe200078e3cff */
[----:B------:R-:W-:Y:S01]  /*4c60*/  IMAD R52, R25, R35, RZ ;  /* 0x0000002319347224 */ /* 0x000fe200078e02ff */
[----:B------:R-:W-:Y:S01]  /*4c70*/  LOP3.LUT R37, R49, R46, RZ, 0x3c, !PT ;  /* 0x0000002e31257212 */ /* 0x000fe200078e3cff */
[----:B------:R-:W-:Y:S01]  /*4c80*/  IMAD R46, R28, R41, RZ ;  /* 0x000000291c2e7224 */ /* 0x000fe200078e02ff */
[----:B------:R-:W0:Y:S01]  /*4c90*/  SHFL.BFLY PT, R54, R51, 0x8, 0x1f ;  /* 0x0d001f0033367f89 */ /* 0x000e2200000e0000 */
[----:B------:R-:W-:Y:S01]  /*4ca0*/  LOP3.LUT R40, R47, R40, RZ, 0x3c, !PT ;  /* 0x000000282f287212 */ /* 0x000fe200078e3cff */
[----:B------:R-:W-:Y:S01]  /*4cb0*/  IMAD R41, R41, R29, RZ ;  /* 0x0000001d29297224 */ /* 0x000fe200078e02ff */
[----:B------:R-:W-:Y:S01]  /*4cc0*/  LOP3.LUT R30, R39, R30, RZ, 0x3c, !PT ;  /* 0x0000001e271e7212 */ /* 0x000fe200078e3cff */
[----:B------:R-:W-:Y:S01]  /*4cd0*/  IMAD R47, R26, R37, RZ ;  /* 0x000000251a2f7224 */ /* 0x000fe200078e02ff */
[----:B------:R-:W-:Y:S01]  /*4ce0*/  LOP3.LUT R49, R46, 0xffff, RZ, 0xc0, !PT ;  /* 0x0000ffff2e317812 */ /* 0x000fe200078ec0ff */
[----:B------:R-:W1:Y:S01]  /*4cf0*/  SHFL.BFLY PT, R53, R52, 0x8, 0x1f ;  /* 0x0d001f0034357f89 */ /* 0x000e6200000e0000 */
[----:B------:R-:W-:-:S02]  /*4d00*/  PRMT R33, R30, 0x7632, R33 ;  /* 0x000076321e217816 */ /* 0x000fc40000000021 */
[----:B------:R-:W-:Y:S01]  /*4d10*/  SEL R55, R50, RZ, !P2 ;  /* 0x000000ff32377207 */ /* 0x000fe20005000000 */
[----:B------:R-:W2:Y:S01]  /*4d20*/  SHFL.BFLY PT, R56, R47, 0x8, 0x1f ;  /* 0x0d001f002f387f89 */ /* 0x000ea200000e0000 */
[----:B------:R-:W-:Y:S02]  /*4d30*/  LOP3.LUT R39, R30, R33, RZ, 0x3c, !PT ;  /* 0x000000211e277212 */ /* 0x000fe400078e3cff */
[----:B------:R-:W-:Y:S01]  /*4d40*/  LOP3.LUT R48, R55, R48, RZ, 0x3c, !PT ;  /* 0x0000003037307212 */ /* 0x000fe200078e3cff */
[----:B------:R-:W3:Y:S01]  /*4d50*/  SHFL.BFLY PT, R49, R49, 0x10, 0x1f ;  /* 0x0e001f0031317f89 */ /* 0x000ee200000e0000 */
[----:B------:R-:W-:-:S04]  /*4d60*/  SEL R50, R39, RZ, !P5 ;  /* 0x000000ff27327207 */ /* 0x000fc80006800000 */
[C---:B------:R-:W-:Y:S02]  /*4d70*/  LOP3.LUT R30, R50.reuse, R30, RZ, 0x3c, !PT ;  /* 0x0000001e321e7212 */ /* 0x040fe400078e3cff */
[----:B------:R-:W-:Y:S01]  /*4d80*/  LOP3.LUT R33, R50, R33, RZ, 0x3c, !PT ;  /* 0x0000002132217212 */ /* 0x000fe200078e3cff */
[----:B------:R-:W-:Y:S01]  /*4d90*/  IMAD R50, R25, R48, RZ ;  /* 0x0000003019327224 */ /* 0x000fe200078e02ff */
[C---:B------:R-:W-:Y:S01]  /*4da0*/  PRMT R17, R30.reuse, 0x5410, R17 ;  /* 0x000054101e117816 */ /* 0x040fe20000000011 */
[----:B0-----:R-:W-:Y:S01]  /*4db0*/  IMAD.IADD R39, R51, 0x1, R54 ;  /* 0x0000000133277824 */ /* 0x001fe200078e0236 */
[----:B------:R-:W-:Y:S01]  /*4dc0*/  PRMT R54, R30, 0x9910, RZ ;  /* 0x000099101e367816 */ /* 0x000fe200000000ff */
[----:B------:R-:W-:Y:S01]  /*4dd0*/  IMAD R51, R25, R37, RZ ;  /* 0x0000002519337224 */ /* 0x000fe200078e02ff */
[----:B------:R-:W-:Y:S01]  /*4de0*/  PRMT R30, R26, 0x9910, RZ ;  /* 0x000099101a1e7816 */ /* 0x000fe200000000ff */
[----:B-1----:R-:W-:-:S03]  /*4df0*/  IMAD.IADD R52, R52, 0x1, R53 ;  /* 0x0000000134347824 */ /* 0x002fc600078e0235 */
[----:B------:R-:W0:Y:S01]  /*4e00*/  SHFL.BFLY PT, R58, R51, 0x8, 0x1f ;  /* 0x0d001f00333a7f89 */ /* 0x000e2200000e0000 */
[----:B------:R-:W-:Y:S02]  /*4e10*/  IMAD R53, R28, R54, RZ ;  /* 0x000000361c357224 */ /* 0x000fe400078e02ff */
[----:B--2---:R-:W-:Y:S01]  /*4e20*/  IMAD.IADD R47, R47, 0x1, R56 ;  /* 0x000000012f2f7824 */ /* 0x004fe200078e0238 */
[----:B------:R-:W-:Y:S02]  /*4e30*/  LOP3.LUT R56, R41, 0xffff, RZ, 0xc0, !PT ;  /* 0x0000ffff29387812 */ /* 0x000fe400078ec0ff */
[----:B------:R-:W-:Y:S01]  /*4e40*/  LOP3.LUT R57, R53, 0xffff, RZ, 0xc0, !PT ;  /* 0x0000ffff35397812 */ /* 0x000fe200078ec0ff */
[----:B---3--:R-:W-:Y:S01]  /*4e50*/  IMAD.IADD R49, R46, 0x1, R49 ;  /* 0x000000012e317824 */ /* 0x008fe200078e0231 */
[----:B------:R-:W-:Y:S01]  /*4e60*/  FSETP.GEU.XOR P6, PT, R39, R52, !P0 ;  /* 0x000000342700720b */ /* 0x000fe200047ce800 */
[----:B------:R-:W-:Y:S01]  /*4e70*/  IMAD R46, R54, R29, RZ ;  /* 0x0000001d362e7224 */ /* 0x000fe200078e02ff */
[----:B------:R-:W1:Y:S01]  /*4e80*/  SHFL.BFLY PT, R56, R56, 0x10, 0x1f ;  /* 0x0e001f0038387f89 */ /* 0x000e6200000e0000 */
[----:B------:R-:W-:-:S03]  /*4e90*/  LOP3.LUT R52, R52, R39, RZ, 0x3c, !PT ;  /* 0x0000002734347212 */ /* 0x000fc600078e3cff */
[----:B------:R-:W-:Y:S01]  /*4ea0*/  LOP3.LUT R59, R46, 0xffff, RZ, 0xc0, !PT ;  /* 0x0000ffff2e3b7812 */ /* 0x000fe200078ec0ff */
[----:B------:R2:W3:Y:S01]  /*4eb0*/  SHFL.BFLY PT, R54, R57, 0x10, 0x1f ;  /* 0x0e001f0039367f89 */ /* 0x0004e200000e0000 */
[----:B------:R-:W-:-:S03]  /*4ec0*/  SEL R52, R52, RZ, !P6 ;  /* 0x000000ff34347207 */ /* 0x000fc60007000000 */
[----:B------:R-:W4:Y:S01]  /*4ed0*/  SHFL.BFLY PT, R55, R59, 0x10, 0x1f ;  /* 0x0e001f003b377f89 */ /* 0x000f2200000e0000 */
[----:B------:R-:W-:Y:S01]  /*4ee0*/  LOP3.LUT R35, R52, R35, RZ, 0x3c, !PT ;  /* 0x0000002334237212 */ /* 0x000fe200078e3cff */
[-C--:B--2---:R-:W-:Y:S02]  /*4ef0*/  IMAD R57, R25, R40.reuse, RZ ;  /* 0x0000002819397224 */ /* 0x084fe400078e02ff */
[----:B0-----:R-:W-:Y:S02]  /*4f00*/  IMAD.IADD R58, R51, 0x1, R58 ;  /* 0x00000001333a7824 */ /* 0x001fe400078e023a */
[----:B------:R-:W-:Y:S01]  /*4f10*/  IMAD R51, R26, R40, RZ ;  /* 0x000000281a337224 */ /* 0x000fe200078e02ff */
[----:B------:R-:W0:Y:S02]  /*4f20*/  SHFL.BFLY PT, R60, R57, 0x8, 0x1f ;  /* 0x0d001f00393c7f89 */ /* 0x000e2400000e0000 */
[----:B------:R-:W-:Y:S02]  /*4f30*/  FSETP.GEU.XOR P5, PT, R47, R58, !P0 ;  /* 0x0000003a2f00720b */ /* 0x000fe400047ae800 */
[----:B------:R-:W-:Y:S01]  /*4f40*/  LOP3.LUT R47, R58, R47, RZ, 0x3c, !PT ;  /* 0x0000002f3a2f7212 */ /* 0x000fe200078e3cff */
[----:B-1----:R-:W-:-:S02]  /*4f50*/  IMAD.IADD R58, R41, 0x1, R56 ;  /* 0x00000001293a7824 */ /* 0x002fc400078e0238 */
[----:B------:R-:W1:Y:S01]  /*4f60*/  SHFL.BFLY PT, R56, R51, 0x8, 0x1f ;  /* 0x0d001f0033387f89 */ /* 0x000e6200000e0000 */
[----:B---3--:R-:W-:-:S03]  /*4f70*/  IMAD.IADD R54, R53, 0x1, R54 ;  /* 0x0000000135367824 */ /* 0x008fc600078e0236 */
[----:B------:R-:W2:Y:S01]  /*4f80*/  SHFL.BFLY PT, R41, R50, 0x8, 0x1f ;  /* 0x0d001f0032297f89 */ /* 0x000ea200000e0000 */
[----:B------:R-:W-:Y:S02]  /*4f90*/  IMAD R53, R26, R48, RZ ;  /* 0x000000301a357224 */ /* 0x000fe400078e02ff */
[----:B----4-:R-:W-:Y:S01]  /*4fa0*/  IMAD.IADD R55, R46, 0x1, R55 ;  /* 0x000000012e377824 */ /* 0x010fe200078e0237 */
[----:B------:R-:W-:Y:S02]  /*4fb0*/  LOP3.LUT R46, R58, R49, RZ, 0x3c, !PT ;  /* 0x000000313a2e7212 */ /* 0x000fe400078e3cff */
[----:B------:R-:W3:Y:S02]  /*4fc0*/  SHFL.BFLY PT, R58, R53, 0x8, 0x1f ;  /* 0x0d001f00353a7f89 */ /* 0x000ee400000e0000 */
[----:B------:R-:W-:Y:S01]  /*4fd0*/  LOP3.LUT R54, R55, R54, RZ, 0x3c, !PT ;  /* 0x0000003637367212 */ /* 0x000fe200078e3cff */
[----:B------:R-:W-:Y:S01]  /*4fe0*/  IMAD R55, R22, R35, RZ ;  /* 0x0000002316377224 */ /* 0x000fe200078e02ff */
[----:B------:R-:W-:Y:S01]  /*4ff0*/  SEL R46, R46, RZ, !P1 ;  /* 0x000000ff2e2e7207 */ /* 0x000fe20004800000 */
[----:B0-----:R-:W-:-:S02]  /*5000*/  IMAD.IADD R60, R57, 0x1, R60 ;  /* 0x00000001393c7824 */ /* 0x001fc400078e023c */
[----:B-1----:R-:W-:Y:S02]  /*5010*/  IMAD.IADD R39, R51, 0x1, R56 ;  /* 0x0000000133277824 */ /* 0x002fe400078e0238 */
[----:B--2---:R-:W-:Y:S01]  /*5020*/  IMAD.IADD R56, R50, 0x1, R41 ;  /* 0x0000000132387824 */ /* 0x004fe200078e0229 */
[----:B------:R-:W-:Y:S02]  /*5030*/  SEL R50, R47, RZ, !P5 ;  /* 0x000000ff2f327207 */ /* 0x000fe40006800000 */
[----:B------:R-:W-:Y:S02]  /*5040*/  FSETP.GEU.XOR P1, PT, R39, R60, !P0 ;  /* 0x0000003c2700720b */ /* 0x000fe4000472e800 */
[----:B------:R-:W-:Y:S01]  /*5050*/  PRMT R41, R33, 0x9910, RZ ;  /* 0x0000991021297816 */ /* 0x000fe200000000ff */
[----:B---3--:R-:W-:Y:S01]  /*5060*/  IMAD.IADD R49, R53, 0x1, R58 ;  /* 0x0000000135317824 */ /* 0x008fe200078e023a */
[----:B------:R-:W-:Y:S02]  /*5070*/  LOP3.LUT R60, R60, R39, RZ, 0x3c, !PT ;  /* 0x000000273c3c7212 */ /* 0x000fe400078e3cff */
[----:B------:R-:W-:-:S02]  /*5080*/  SEL R39, R54, RZ, !P3 ;  /* 0x000000ff36277207 */ /* 0x000fc40005800000 */
[----:B------:R-:W-:Y:S01]  /*5090*/  FSETP.GEU.XOR P3, PT, R49, R56, !P0 ;  /* 0x000000383100720b */ /* 0x000fe2000476e800 */
[----:B------:R-:W0:Y:S01]  /*50a0*/  SHFL.BFLY PT, R54, R55, 0x4, 0x1f ;  /* 0x0c801f0037367f89 */ /* 0x000e2200000e0000 */
[----:B------:R-:W-:Y:S02]  /*50b0*/  LOP3.LUT R37, R50, R37, RZ, 0x3c, !PT ;  /* 0x0000002532257212 */ /* 0x000fe400078e3cff */
[----:B------:R-:W-:Y:S01]  /*50c0*/  LOP3.LUT R56, R56, R49, RZ, 0x3c, !PT ;  /* 0x0000003138387212 */ /* 0x000fe200078e3cff */
[----:B------:R-:W-:Y:S01]  /*50d0*/  IMAD.MOV.U32 R49, RZ, RZ, R41 ;  /* 0x000000ffff317224 */ /* 0x000fe200078e0029 */
[----:B------:R-:W-:Y:S02]  /*50e0*/  LOP3.LUT R50, R31, R16, RZ, 0x3c, !PT ;  /* 0x000000101f327212 */ /* 0x000fe400078e3cff */
[----:B------:R-:W-:Y:S01]  /*50f0*/  SEL R41, R60, RZ, !P1 ;  /* 0x000000ff3c297207 */ /* 0x000fe20004800000 */
[----:B------:R-:W-:Y:S01]  /*5100*/  IMAD R51, R28, R49, RZ ;  /* 0x000000311c337224 */ /* 0x000fe200078e02ff */
[----:B------:R-:W-:Y:S01]  /*5110*/  PRMT R47, R50, 0x9910, RZ ;  /* 0x00009910322f7816 */ /* 0x000fe200000000ff */
[----:B------:R-:W-:Y:S01]  /*5120*/  IMAD R49, R49, R29, RZ ;  /* 0x0000001d31317224 */ /* 0x000fe200078e02ff */
[----:B------:R-:W-:Y:S01]  /*5130*/  LOP3.LUT R16, R41, R40, RZ, 0x3c, !PT ;  /* 0x0000002829107212 */ /* 0x000fe200078e3cff */
[----:B------:R-:W-:Y:S01]  /*5140*/  IMAD R40, R21, R35, RZ ;  /* 0x0000002315287224 */ /* 0x000fe200078e02ff */
[----:B------:R-:W-:Y:S01]  /*5150*/  SEL R31, R56, RZ, !P3 ;  /* 0x000000ff381f7207 */ /* 0x000fe20005800000 */
[----:B------:R-:W-:Y:S01]  /*5160*/  IMAD R41, R28, R47, RZ ;  /* 0x0000002f1c297224 */ /* 0x000fe200078e02ff */
[----:B------:R-:W-:Y:S01]  /*5170*/  LOP3.LUT R58, R51, 0xffff, RZ, 0xc0, !PT ;  /* 0x0000ffff333a7812 */ /* 0x000fe200078ec0ff */
[----:B------:R-:W-:Y:S01]  /*5180*/  IMAD R47, R47, R29, RZ ;  /* 0x0000001d2f2f7224 */ /* 0x000fe200078e02ff */
[----:B------:R-:W-:Y:S01]  /*5190*/  LOP3.LUT R56, R49, 0xffff, RZ, 0xc0, !PT ;  /* 0x0000ffff31387812 */ /* 0x000fe200078ec0ff */
[----:B------:R-:W1:Y:S01]  /*51a0*/  SHFL.BFLY PT, R53, R40, 0x4, 0x1f ;  /* 0x0c801f0028357f89 */ /* 0x000e6200000e0000 */
[----:B------:R-:W-:-:S02]  /*51b0*/  LOP3.LUT R31, R31, R48, RZ, 0x3c, !PT ;  /* 0x000000301f1f7212 */ /* 0x000fc400078e3cff */
[----:B------:R-:W-:Y:S01]  /*51c0*/  LOP3.LUT R48, R41, 0xffff, RZ, 0xc0, !PT ;  /* 0x0000ffff29307812 */ /* 0x000fe200078ec0ff */
[----:B------:R-:W2:Y:S01]  /*51d0*/  SHFL.BFLY PT, R58, R58, 0x10, 0x1f ;  /* 0x0e001f003a3a7f89 */ /* 0x000ea200000e0000 */
[----:B------:R-:W-:Y:S01]  /*51e0*/  LOP3.LUT R52, R47, 0xffff, RZ, 0xc0, !PT ;  /* 0x0000ffff2f347812 */ /* 0x000fe200078ec0ff */
[----:B0-----:R-:W-:Y:S01]  /*51f0*/  IMAD.IADD R54, R55, 0x1, R54 ;  /* 0x0000000137367824 */ /* 0x001fe200078e0236 */
[----:B------:R-:W-:Y:S01]  /*5200*/  PRMT R46, R39, 0x5410, R46 ;  /* 0x00005410272e7816 */ /* 0x000fe2000000002e */
[----:B------:R-:W0:Y:S01]  /*5210*/  SHFL.BFLY PT, R56, R56, 0x10, 0x1f ;  /* 0x0e001f0038387f89 */ /* 0x000e2200000e0000 */
[----:B------:R-:W-:Y:S01]  /*5220*/  PRMT R55, R50, 0x5410, R33 ;  /* 0x0000541032377816 */ /* 0x000fe20000000021 */
[----:B------:R-:W-:Y:S01]  /*5230*/  IMAD R33, R21, R37, RZ ;  /* 0x0000002515217224 */ /* 0x000fe200078e02ff */
[----:B------:R-:W-:Y:S01]  /*5240*/  LOP3.LUT R39, R46, R17, RZ, 0x3c, !PT ;  /* 0x000000112e277212 */ /* 0x000fe200078e3cff */
[----:B------:R-:W3:Y:S03]  /*5250*/  SHFL.BFLY PT, R48, R48, 0x10, 0x1f ;  /* 0x0e001f0030307f89 */ /* 0x000ee600000e0000 */
[----:B------:R-:W-:Y:S01]  /*5260*/  PRMT R46, R39, 0xbb32, RZ ;  /* 0x0000bb32272e7816 */ /* 0x000fe200000000ff */
[----:B------:R-:W4:Y:S01]  /*5270*/  SHFL.BFLY PT, R52, R52, 0x10, 0x1f ;  /* 0x0e001f0034347f89 */ /* 0x000f2200000e0000 */
[----:B-1----:R-:W-:-:S02]  /*5280*/  IMAD.IADD R53, R40, 0x1, R53 ;  /* 0x0000000128357824 */ /* 0x002fc400078e0235 */
[----:B--2---:R-:W-:Y:S01]  /*5290*/  IMAD.IADD R58, R51, 0x1, R58 ;  /* 0x00000001333a7824 */ /* 0x004fe200078e023a */
[----:B------:R-:W-:Y:S02]  /*52a0*/  PRMT R51, R39, 0x9910, RZ ;  /* 0x0000991027337816 */ /* 0x000fe400000000ff */
[----:B------:R-:W-:Y:S01]  /*52b0*/  LOP3.LUT R40, R53, R54, RZ, 0x3c, !PT ;  /* 0x0000003635287212 */ /* 0x000fe200078e3cff */
[----:B0-----:R-:W-:Y:S02]  /*52c0*/  IMAD.IADD R49, R49, 0x1, R56 ;  /* 0x0000000131317824 */ /* 0x001fe400078e0238 */
[----:B---3--:R-:W-:-:S03]  /*52d0*/  IMAD.IADD R48, R41, 0x1, R48 ;  /* 0x0000000129307824 */ /* 0x008fc600078e0230 */
[----:B------:R-:W-:Y:S01]  /*52e0*/  LOP3.LUT R17, R49, R58, RZ, 0x3c, !PT ;  /* 0x0000003a31117212 */ /* 0x000fe200078e3cff */
[----:B------:R-:W-:Y:S02]  /*52f0*/  IMAD.MOV.U32 R41, RZ, RZ, R46 ;  /* 0x000000ffff297224 */ /* 0x000fe400078e002e */
[C---:B------:R-:W-:Y:S01]  /*5300*/  IMAD R49, R30.reuse, R51, RZ ;  /* 0x000000331e317224 */ /* 0x040fe200078e02ff */
[----:B------:R-:W-:Y:S01]  /*5310*/  SHFL.BFLY PT, R46, R33, 0x4, 0x1f ;  /* 0x0c801f00212e7f89 */ /* 0x000fe200000e0000 */
[----:B----4-:R-:W-:Y:S01]  /*5320*/  IMAD.IADD R57, R47, 0x1, R52 ;  /* 0x000000012f397824 */ /* 0x010fe200078e0234 */
[----:B------:R-:W-:Y:S01]  /*5330*/  SEL R17, R17, RZ, !P4 ;  /* 0x000000ff11117207 */ /* 0x000fe20006000000 */
[-C--:B------:R-:W-:Y:S01]  /*5340*/  IMAD R47, R30, R41.reuse, RZ ;  /* 0x000000291e2f7224 */ /* 0x080fe200078e02ff */
[----:B------:R-:W-:Y:S01]  /*5350*/  LOP3.LUT R56, R49, 0xffff, RZ, 0xc0, !PT ;  /* 0x0000ffff31387812 */ /* 0x000fe200078ec0ff */
[----:B------:R-:W-:Y:S01]  /*5360*/  IMAD R41, R27, R41, RZ ;  /* 0x000000291b297224 */ /* 0x000fe200078e02ff */
[----:B------:R-:W-:Y:S01]  /*5370*/  LOP3.LUT R57, R57, R48, RZ, 0x3c, !PT ;  /* 0x0000003039397212 */ /* 0x000fe200078e3cff */
[----:B------:R-:W-:Y:S01]  /*5380*/  IMAD R51, R27, R51, RZ ;  /* 0x000000331b337224 */ /* 0x000fe200078e02ff */
[----:B------:R-:W-:-:S02]  /*5390*/  LOP3.LUT R50, R47, 0xffff, RZ, 0xc0, !PT ;  /* 0x0000ffff2f327812 */ /* 0x000fc400078ec0ff */
[----:B------:R-:W-:Y:S01]  /*53a0*/  LOP3.LUT R48, R41, 0xffff, RZ, 0xc0, !PT ;  /* 0x0000ffff29307812 */ /* 0x000fe200078ec0ff */
[----:B------:R-:W0:Y:S01]  /*53b0*/  SHFL.BFLY PT, R56, R56, 0x8, 0x1f ;  /* 0x0d001f0038387f89 */ /* 0x000e2200000e0000 */
[----:B------:R-:W-:Y:S01]  /*53c0*/  FSETP.GEU.XOR P4, PT, R54, R53, !P0 ;  /* 0x000000353600720b */ /* 0x000fe2000478e800 */
[C---:B------:R-:W-:Y:S01]  /*53d0*/  IMAD R54, R22.reuse, R37, RZ ;  /* 0x0000002516367224 */ /* 0x040fe200078e02ff */
[----:B------:R-:W-:Y:S01]  /*53e0*/  LOP3.LUT R52, R51, 0xffff, RZ, 0xc0, !PT ;  /* 0x0000ffff33347812 */ /* 0x000fe200078ec0ff */
[----:B------:R-:W1:Y:S01]  /*53f0*/  SHFL.BFLY PT, R50, R50, 0x8, 0x1f ;  /* 0x0d001f0032327f89 */ /* 0x000e6200000e0000 */
[----:B------:R-:W-:Y:S01]  /*5400*/  SEL R58, R57, RZ, !P2 ;  /* 0x000000ff393a7207 */ /* 0x000fe20005000000 */
[----:B------:R-:W-:Y:S01]  /*5410*/  IMAD R57, R22, R16, RZ ;  /* 0x0000001016397224 */ /* 0x000fe200078e02ff */
[----:B------:R-:W-:Y:S01]  /*5420*/  SEL R40, R40, RZ, !P4 ;  /* 0x000000ff28287207 */ /* 0x000fe20006000000 */
[----:B------:R-:W2:Y:S01]  /*5430*/  SHFL.BFLY PT, R48, R48, 0x8, 0x1f ;  /* 0x0d001f0030307f89 */ /* 0x000ea200000e0000 */
[----:B------:R-:W-:-:S02]  /*5440*/  PRMT R58, R58, 0x5410, R17 ;  /* 0x000054103a3a7816 */ /* 0x000fc40000000011 */
[----:B------:R-:W-:Y:S01]  /*5450*/  LOP3.LUT R35, R40, R35, RZ, 0x3c, !PT ;  /* 0x0000002328237212 */ /* 0x000fe200078e3cff */
[----:B------:R-:W3:Y:S01]  /*5460*/  SHFL.BFLY PT, R53, R54, 0x4, 0x1f ;  /* 0x0c801f0036357f89 */ /* 0x000ee200000e0000 */
[----:B------:R-:W-:Y:S01]  /*5470*/  LOP3.LUT R17, R58, R55, RZ, 0x3c, !PT ;  /* 0x000000373a117212 */ /* 0x000fe200078e3cff */
[----:B------:R-:W-:Y:S02]  /*5480*/  IMAD R55, R22, R31, RZ ;  /* 0x0000001f16377224 */ /* 0x000fe400078e02ff */
[----:B------:R-:W4:Y:S04]  /*5490*/  SHFL.BFLY PT, R52, R52, 0x8, 0x1f ;  /* 0x0d001f0034347f89 */ /* 0x000f2800000e0000 */
[----:B------:R-:W-:Y:S01]  /*54a0*/  SHFL.BFLY PT, R58, R55, 0x4, 0x1f ;  /* 0x0c801f00373a7f89 */ /* 0x000fe200000e0000 */
[----:B0-----:R-:W-:-:S02]  /*54b0*/  IMAD.IADD R49, R49, 0x1, R56 ;  /* 0x0000000131317824 */ /* 0x001fc400078e0238 */
[----:B------:R-:W-:Y:S02]  /*54c0*/  IMAD R56, R21, R16, RZ ;  /* 0x0000001015387224 */ /* 0x000fe400078e02ff */
[----:B-1----:R-:W-:Y:S02]  /*54d0*/  IMAD.IADD R50, R47, 0x1, R50 ;  /* 0x000000012f327824 */ /* 0x002fe400078e0232 */
[----:B------:R-:W-:Y:S02]  /*54e0*/  IMAD R47, R21, R31, RZ ;  /* 0x0000001f152f7224 */ /* 0x000fe400078e02ff */
[----:B--2---:R-:W-:Y:S02]  /*54f0*/  IMAD.IADD R41, R41, 0x1, R48 ;  /* 0x0000000129297824 */ /* 0x004fe400078e0230 */
[----:B------:R-:W-:Y:S02]  /*5500*/  IMAD.IADD R48, R33, 0x1, R46 ;  /* 0x0000000121307824 */ /* 0x000fe400078e022e */
[----:B------:R-:W0:Y:S01]  /*5510*/  SHFL.BFLY PT, R46, R57, 0x4, 0x1f ;  /* 0x0c801f00392e7f89 */ /* 0x000e2200000e0000 */
[----:B---3--:R-:W-:Y:S01]  /*5520*/  IMAD.IADD R53, R54, 0x1, R53 ;  /* 0x0000000136357824 */ /* 0x008fe200078e0235 */
[----:B------:R-:W-:-:S02]  /*5530*/  LOP3.LUT R41, R41, R50, RZ, 0x3c, !PT ;  /* 0x0000003229297212 */ /* 0x000fc400078e3cff */
[----:B------:R-:W1:Y:S01]  /*5540*/  SHFL.BFLY PT, R33, R56, 0x4, 0x1f ;  /* 0x0c801f0038217f89 */ /* 0x000e6200000e0000 */
[----:B----4-:R-:W-:Y:S01]  /*5550*/  IMAD.IADD R52, R51, 0x1, R52 ;  /* 0x0000000133347824 */ /* 0x010fe200078e0234 */
[----:B------:R-:W-:Y:S02]  /*5560*/  FSETP.GEU.XOR P2, PT, R53, R48, !P0 ;  /* 0x000000303500720b */ /* 0x000fe4000474e800 */
[----:B------:R-:W2:Y:S01]  /*5570*/  SHFL.BFLY PT, R54, R47, 0x4, 0x1f ;  /* 0x0c801f002f367f89 */ /* 0x000ea200000e0000 */
[----:B------:R-:W-:Y:S02]  /*5580*/  SEL R41, R41, RZ, !P5 ;  /* 0x000000ff29297207 */ /* 0x000fe40006800000 */
[----:B------:R-:W-:Y:S02]  /*5590*/  LOP3.LUT R52, R52, R49, RZ, 0x3c, !PT ;  /* 0x0000003134347212 */ /* 0x000fe400078e3cff */
[----:B------:R-:W-:Y:S02]  /*55a0*/  LOP3.LUT R49, R48, R53, RZ, 0x3c, !PT ;  /* 0x0000003530317212 */ /* 0x000fe400078e3cff */
[----:B------:R-:W-:-:S02]  /*55b0*/  PRMT R53, R17, 0xbb32, RZ ;  /* 0x0000bb3211357816 */ /* 0x000fc400000000ff */
[----:B------:R-:W-:Y:S02]  /*55c0*/  SEL R48, R52, RZ, !P6 ;  /* 0x000000ff34307207 */ /* 0x000fe40007000000 */
[----:B------:R-:W-:Y:S01]  /*55d0*/  PRMT R52, R17, 0x9910, RZ ;  /* 0x0000991011347816 */ /* 0x000fe200000000ff */
[----:B------:R-:W-:Y:S01]  /*55e0*/  IMAD.MOV.U32 R50, RZ, RZ, R53 ;  /* 0x000000ffff327224 */ /* 0x000fe200078e0035 */
[----:B------:R-:W-:Y:S01]  /*55f0*/  PRMT R48, R48, 0x5410, R41 ;  /* 0x0000541030307816 */ /* 0x000fe20000000029 */
[----:B0-----:R-:W-:-:S03]  /*5600*/  IMAD.IADD R51, R57, 0x1, R46 ;  /* 0x0000000139337824 */ /* 0x001fc600078e022e */
[----:B------:R-:W-:Y:S01]  /*5610*/  LOP3.LUT R39, R48, R39, RZ, 0x3c, !PT ;  /* 0x0000002730277212 */ /* 0x000fe200078e3cff */
[----:B------:R-:W-:Y:S02]  /*5620*/  IMAD R40, R27, R52, RZ ;  /* 0x000000341b287224 */ /* 0x000fe400078e02ff */
[----:B-1----:R-:W-:Y:S01]  /*5630*/  IMAD.IADD R46, R56, 0x1, R33 ;  /* 0x00000001382e7824 */ /* 0x002fe200078e0221 */
[----:B------:R-:W-:Y:S01]  /*5640*/  PRMT R41, R39, 0x9910, RZ ;  /* 0x0000991027297816 */ /* 0x000fe200000000ff */
[----:B------:R-:W-:Y:S01]  /*5650*/  IMAD.IADD R33, R55, 0x1, R58 ;  /* 0x0000000137217824 */ /* 0x000fe200078e023a */
[----:B------:R-:W-:Y:S01]  /*5660*/  SEL R58, R49, RZ, !P2 ;  /* 0x000000ff313a7207 */ /* 0x000fe20005000000 */
[----:B--2---:R-:W-:Y:S01]  /*5670*/  IMAD.IADD R54, R47, 0x1, R54 ;  /* 0x000000012f367824 */ /* 0x004fe200078e0236 */
[----:B------:R-:W-:Y:S01]  /*5680*/  FSETP.GEU.XOR P6, PT, R51, R46, !P0 ;  /* 0x0000002e3300720b */ /* 0x000fe200047ce800 */
[----:B------:R-:W-:Y:S01]  /*5690*/  IMAD R47, R30, R52, RZ ;  /* 0x000000341e2f7224 */ /* 0x000fe200078e02ff */
[----:B------:R-:W-:Y:S01]  /*56a0*/  LOP3.LUT R51, R46, R51, RZ, 0x3c, !PT ;  /* 0x000000332e337212 */ /* 0x000fe200078e3cff */
[----:B------:R-:W-:Y:S01]  /*56b0*/  IMAD R46, R30, R50, RZ ;  /* 0x000000321e2e7224 */ /* 0x000fe200078e02ff */
[----:B------:R-:W-:Y:S01]  /*56c0*/  FSETP.GEU.XOR P5, PT, R33, R54, !P0 ;  /* 0x000000362100720b */ /* 0x000fe200047ae800 */
[----:B------:R-:W-:Y:S01]  /*56d0*/  IMAD R50, R27, R50, RZ ;  /* 0x000000321b327224 */ /* 0x000fe200078e02ff */
[----:B------:R-:W-:-:S02]  /*56e0*/  LOP3.LUT R54, R54, R33, RZ, 0x3c, !PT ;  /* 0x0000002136367212 */ /* 0x000fc400078e3cff */
[----:B------:R-:W-:Y:S02]  /*56f0*/  LOP3.LUT R55, R46, 0xffff, RZ, 0xc0, !PT ;  /* 0x0000ffff2e377812 */ /* 0x000fe400078ec0ff */
[----:B------:R-:W-:Y:S02]  /*5700*/  LOP3.LUT R53, R50, 0xffff, RZ, 0xc0, !PT ;  /* 0x0000ffff32357812 */ /* 0x000fe400078ec0ff */
[----:B------:R-:W-:Y:S02]  /*5710*/  LOP3.LUT R33, R40, 0xffff, RZ, 0xc0, !PT ;  /* 0x0000ffff28217812 */ /* 0x000fe400078ec0ff */
[----:B------:R-:W0:Y:S01]  /*5720*/  SHFL.BFLY PT, R55, R55, 0x8, 0x1f ;  /* 0x0d001f0037377f89 */ /* 0x000e2200000e0000 */
[----:B------:R-:W-:Y:S02]  /*5730*/  LOP3.LUT R56, R47, 0xffff, RZ, 0xc0, !PT ;  /* 0x0000ffff2f387812 */ /* 0x000fe400078ec0ff */
[----:B------:R-:W-:Y:S01]  /*5740*/  SEL R51, R51, RZ, !P6 ;  /* 0x000000ff33337207 */ /* 0x000fe20007000000 */
[----:B------:R-:W1:Y:S01]  /*5750*/  SHFL.BFLY PT, R53, R53, 0x8, 0x1f ;  /* 0x0d001f0035357f89 */ /* 0x000e6200000e0000 */
[----:B------:R-:W-:-:S02]  /*5760*/  LOP3.LUT R37, R58, R37, RZ, 0x3c, !PT ;  /* 0x000000253a257212 */ /* 0x000fc400078e3cff */
[----:B------:R-:W-:Y:S01]  /*5770*/  LOP3.LUT R16, R51, R16, RZ, 0x3c, !PT ;  /* 0x0000001033107212 */ /* 0x000fe200078e3cff */
[----:B------:R-:W2:Y:S01]  /*5780*/  SHFL.BFLY PT, R33, R33, 0x8, 0x1f ;  /* 0x0d001f0021217f89 */ /* 0x000ea200000e0000 */
[----:B------:R-:W-:-:S03]  /*5790*/  SEL R54, R54, RZ, !P5 ;  /* 0x000000ff36367207 */ /* 0x000fc60006800000 */
[----:B------:R-:W3:Y:S01]  /*57a0*/  SHFL.BFLY PT, R52, R56, 0x8, 0x1f ;  /* 0x0d001f0038347f89 */ /* 0x000ee200000e0000 */
[----:B------:R-:W-:Y:S01]  /*57b0*/  LOP3.LUT R31, R54, R31, RZ, 0x3c, !PT ;  /* 0x0000001f361f7212 */ /* 0x000fe200078e3cff */
[----:B0-----:R-:W-:Y:S02]  /*57c0*/  IMAD.IADD R49, R46, 0x1, R55 ;  /* 0x000000012e317824 */ /* 0x001fe400078e0237 */
[-C--:B------:R-:W-:Y:S02]  /*57d0*/  IMAD R46, R18, R35.reuse, RZ ;  /* 0x00000023122e7224 */ /* 0x080fe400078e02ff */
[----:B-1----:R-:W-:Y:S02]  /*57e0*/  IMAD.IADD R50, R50, 0x1, R53 ;  /* 0x0000000132327824 */ /* 0x002fe400078e0235 */
[----:B------:R-:W-:Y:S01]  /*57f0*/  IMAD R53, R13, R35, RZ ;  /* 0x000000230d357224 */ /* 0x000fe200078e02ff */
[----:B------:R-:W0:Y:S01]  /*5800*/  SHFL.BFLY PT, R55, R46, 0x2, 0x1f ;  /* 0x0c401f002e377f89 */ /* 0x000e2200000e0000 */
[----:B--2---:R-:W-:Y:S01]  /*5810*/  IMAD.IADD R57, R40, 0x1, R33 ;  /* 0x0000000128397824 */ /* 0x004fe200078e0221 */
[----:B------:R-:W-:Y:S01]  /*5820*/  LOP3.LUT R40, R50, R49, RZ, 0x3c, !PT ;  /* 0x0000003132287212 */ /* 0x000fe200078e3cff */
[-C--:B------:R-:W-:Y:S01]  /*5830*/  IMAD R33, R23, R41.reuse, RZ ;  /* 0x0000002917217224 */ /* 0x080fe200078e02ff */
[----:B------:R-:W1:Y:S01]  /*5840*/  SHFL.BFLY PT, R54, R53, 0x2, 0x1f ;  /* 0x0c401f0035367f89 */ /* 0x000e6200000e0000 */
[----:B---3--:R-:W-:Y:S01]  /*5850*/  IMAD.IADD R52, R47, 0x1, R52 ;  /* 0x000000012f347824 */ /* 0x008fe200078e0234 */
[----:B------:R-:W-:Y:S01]  /*5860*/  PRMT R47, R39, 0xbb32, RZ ;  /* 0x0000bb32272f7816 */ /* 0x000fe200000000ff */
[----:B------:R-:W-:Y:S01]  /*5870*/  IMAD R49, R24, R41, RZ ;  /* 0x0000002918317224 */ /* 0x000fe200078e02ff */
[----:B------:R-:W-:Y:S01]  /*5880*/  LOP3.LUT R58, R33, 0xffff, RZ, 0xc0, !PT ;  /* 0x0000ffff213a7812 */ /* 0x000fe200078ec0ff */
[----:B------:R-:W-:Y:S01]  /*5890*/  IMAD R41, R18, R37, RZ ;  /* 0x0000002512297224 */ /* 0x000fe200078e02ff */
[----:B------:R-:W-:Y:S01]  /*58a0*/  LOP3.LUT R57, R57, R52, RZ, 0x3c, !PT ;  /* 0x0000003439397212 */ /* 0x000fe200078e3cff */
[-C--:B------:R-:W-:Y:S01]  /*58b0*/  IMAD R51, R23, R47.reuse, RZ ;  /* 0x0000002f17337224 */ /* 0x080fe200078e02ff */
[----:B------:R-:W-:Y:S01]  /*58c0*/  LOP3.LUT R50, R49, 0xffff, RZ, 0xc0, !PT ;  /* 0x0000ffff31327812 */ /* 0x000fe200078ec0ff */
[----:B------:R-:W-:Y:S01]  /*58d0*/  IMAD R47, R24, R47, RZ ;  /* 0x0000002f182f7224 */ /* 0x000fe200078e02ff */
[----:B------:R-:W2:Y:S01]  /*58e0*/  SHFL.BFLY PT, R58, R58, 0x4, 0x1f ;  /* 0x0c801f003a3a7f89 */ /* 0x000ea200000e0000 */
[----:B------:R-:W-:-:S02]  /*58f0*/  SEL R40, R40, RZ, !P1 ;  /* 0x000000ff28287207 */ /* 0x000fc40004800000 */
[----:B------:R-:W-:Y:S01]  /*5900*/  LOP3.LUT R56, R51, 0xffff, RZ, 0xc0, !PT ;  /* 0x0000ffff33387812 */ /* 0x000fe200078ec0ff */
[----:B------:R-:W3:Y:S01]  /*5910*/  SHFL.BFLY PT, R50, R50, 0x4, 0x1f ;  /* 0x0c801f0032327f89 */ /* 0x000ee200000e0000 */
[----:B------:R-:W-:Y:S02]  /*5920*/  LOP3.LUT R48, R47, 0xffff, RZ, 0xc0, !PT ;  /* 0x0000ffff2f307812 */ /* 0x000fe400078ec0ff */
[----:B------:R-:W-:Y:S01]  /*5930*/  SEL R57, R57, RZ, !P3 ;  /* 0x000000ff39397207 */ /* 0x000fe20005800000 */
[----:B------:R-:W4:Y:S01]  /*5940*/  SHFL.BFLY PT, R52, R41, 0x2, 0x1f ;  /* 0x0c401f0029347f89 */ /* 0x000f2200000e0000 */
[----:B0-----:R-:W-:Y:S02]  /*5950*/  IMAD.IADD R55, R46, 0x1, R55 ;  /* 0x000000012e377824 */ /* 0x001fe400078e0237 */
[----:B------:R-:W-:Y:S01]  /*5960*/  PRMT R40, R57, 0x5410, R40 ;  /* 0x0000541039287816 */ /* 0x000fe20000000028 */
[----:B------:R-:W0:Y:S01]  /*5970*/  SHFL.BFLY PT, R56, R56, 0x4, 0x1f ;  /* 0x0c801f0038387f89 */ /* 0x000e2200000e0000 */
[----:B------:R-:W-:-:S02]  /*5980*/  IMAD R57, R18, R16, RZ ;  /* 0x0000001012397224 */ /* 0x000fc400078e02ff */
[----:B-1----:R-:W-:Y:S01]  /*5990*/  IMAD.IADD R54, R53, 0x1, R54 ;  /* 0x0000000135367824 */ /* 0x002fe200078e0236 */
[----:B------:R-:W1:Y:S01]  /*59a0*/  SHFL.BFLY PT, R48, R48, 0x4, 0x1f ;  /* 0x0c801f0030307f89 */ /* 0x000e6200000e0000 */
[----:B------:R-:W-:-:S03]  /*59b0*/  LOP3.LUT R17, R40, R17, RZ, 0x3c, !PT ;  /* 0x0000001128117212 */ /* 0x000fc600078e3cff */
[----:B------:R-:W-:Y:S02]  /*59c0*/  FSETP.GEU.XOR P1, PT, R55, R54, !P0 ;  /* 0x000000363700720b */ /* 0x000fe4000472e800 */
[----:B------:R-:W-:Y:S01]  /*59d0*/  LOP3.LUT R54, R54, R55, RZ, 0x3c, !PT ;  /* 0x0000003736367212 */ /* 0x000fe200078e3cff */
[----:B--2---:R-:W-:Y:S01]  /*59e0*/  IMAD.IADD R33, R33, 0x1, R58 ;  /* 0x0000000121217824 */ /* 0x004fe200078e023a */
[----:B------:R-:W-:Y:S01]  /*59f0*/  PRMT R40, R17, 0x9910, RZ ;  /* 0x0000991011287816 */ /* 0x000fe200000000ff */
[----:B------:R-:W-:Y:S01]  /*5a00*/  IMAD R58, R13, R37, RZ ;  /* 0x000000250d3a7224 */ /* 0x000fe200078e02ff */
[----:B------:R-:W-:Y:S01]  /*5a10*/  SEL R54, R54, RZ, !P1 ;  /* 0x000000ff36367207 */ /* 0x000fe20004800000 */
[----:B---3--:R-:W-:Y:S02]  /*5a20*/  IMAD.IADD R50, R49, 0x1, R50 ;  /* 0x0000000131327824 */ /* 0x008fe400078e0232 */
[----:B------:R-:W-:Y:S01]  /*5a30*/  IMAD R49, R18, R31, RZ ;  /* 0x0000001f12317224 */ /* 0x000fe200078e02ff */
[----:B------:R-:W-:Y:S01]  /*5a40*/  LOP3.LUT R35, R54, R35, RZ, 0x3c, !PT ;  /* 0x0000002336237212 */ /* 0x000fe200078e3cff */
[----:B----4-:R-:W-:-:S02]  /*5a50*/  IMAD.IADD R52, R41, 0x1, R52 ;  /* 0x0000000129347824 */ /* 0x010fc400078e0234 */
[----:B------:R-:W2:Y:S01]  /*5a60*/  SHFL.BFLY PT, R41, R58, 0x2, 0x1f ;  /* 0x0c401f003a297f89 */ /* 0x000ea200000e0000 */
[----:B0-----:R-:W-:Y:S02]  /*5a70*/  IMAD.IADD R46, R51, 0x1, R56 ;  /* 0x00000001332e7824 */ /* 0x001fe400078e0238 */
[----:B------:R-:W-:Y:S01]  /*5a80*/  IMAD R51, R13, R16, RZ ;  /* 0x000000100d337224 */ /* 0x000fe200078e02ff */
[----:B------:R-:W0:Y:S01]  /*5a90*/  SHFL.BFLY PT, R56, R49, 0x2, 0x1f ;  /* 0x0c401f0031387f89 */ /* 0x000e2200000e0000 */
[----:B-1----:R-:W-:Y:S01]  /*5aa0*/  IMAD.IADD R47, R47, 0x1, R48 ;  /* 0x000000012f2f7824 */ /* 0x002fe200078e0230 */
[----:B------:R-:W-:Y:S02]  /*5ab0*/  PRMT R46, R33, 0x5410, R46 ;  /* 0x00005410212e7816 */ /* 0x000fe4000000002e */
[----:B------:R-:W1:Y:S01]  /*5ac0*/  SHFL.BFLY PT, R48, R57, 0x2, 0x1f ;  /* 0x0c401f0039307f89 */ /* 0x000e6200000e0000 */
[----:B------:R-:W-:Y:S02]  /*5ad0*/  PRMT R33, R17, 0xbb32, RZ ;  /* 0x0000bb3211217816 */ /* 0x000fe400000000ff */
[----:B------:R-:W-:Y:S01]  /*5ae0*/  PRMT R47, R50, 0x5410, R47 ;  /* 0x00005410322f7816 */ /* 0x000fe2000000002f */
[----:B------:R-:W3:Y:S01]  /*5af0*/  SHFL.BFLY PT, R60, R51, 0x2, 0x1f ;  /* 0x0c401f00333c7f89 */ /* 0x000ee200000e0000 */
[----:B--2---:R-:W-:-:S02]  /*5b00*/  IMAD.IADD R41, R58, 0x1, R41 ;  /* 0x000000013a297824 */ /* 0x004fc400078e0229 */
[----:B0-----:R-:W-:Y:S01]  /*5b10*/  IMAD.IADD R55, R49, 0x1, R56 ;  /* 0x0000000131377824 */ /* 0x001fe200078e0238 */
[----:B------:R-:W-:Y:S01]  /*5b20*/  LOP3.LUT R56, R47, R46, RZ, 0x3c, !PT ;  /* 0x0000002e2f387212 */ /* 0x000fe200078e3cff */
[----:B------:R-:W-:Y:S01]  /*5b30*/  IMAD R46, R23, R33, RZ ;  /* 0x00000021172e7224 */ /* 0x000fe200078e02ff */
[----:B------:R-:W-:Y:S01]  /*5b40*/  FSETP.GEU.XOR P3, PT, R52, R41, !P0 ;  /* 0x000000293400720b */ /* 0x000fe2000476e800 */
[----:B-1----:R-:W-:Y:S01]  /*5b50*/  IMAD.IADD R53, R57, 0x1, R48 ;  /* 0x0000000139357824 */ /* 0x002fe200078e0230 */
[----:B------:R-:W-:Y:S01]  /*5b60*/  LOP3.LUT R52, R41, R52, RZ, 0x3c, !PT ;  /* 0x0000003429347212 */ /* 0x000fe200078e3cff */
[-C--:B------:R-:W-:Y:S01]  /*5b70*/  IMAD R47, R23, R40.reuse, RZ ;  /* 0x00000028172f7224 */ /* 0x080fe200078e02ff */
[----:B------:R-:W-:Y:S01]  /*5b80*/  PRMT R41, R56, 0x7632, R41 ;  /* 0x0000763238297816 */ /* 0x000fe20000000029 */
[----:B---3--:R-:W-:Y:S01]  /*5b90*/  IMAD.IADD R48, R51, 0x1, R60 ;  /* 0x0000000133307824 */ /* 0x008fe200078e023c */
[----:B------:R-:W-:Y:S01]  /*5ba0*/  LOP3.LUT R49, R46, 0xffff, RZ, 0xc0, !PT ;  /* 0x0000ffff2e317812 */ /* 0x000fe200078ec0ff */
[----:B------:R-:W-:Y:S01]  /*5bb0*/  IMAD R40, R24, R40, RZ ;  /* 0x0000002818287224 */ /* 0x000fe200078e02ff */
[----:B------:R-:W-:Y:S01]  /*5bc0*/  SEL R41, R41, RZ, !P2 ;  /* 0x000000ff29297207 */ /* 0x000fe20005000000 */
[----:B------:R-:W-:Y:S01]  /*5bd0*/  IMAD R57, R13, R31, RZ ;  /* 0x0000001f0d397224 */ /* 0x000fe200078e02ff */
[----:B------:R-:W-:-:S02]  /*5be0*/  FSETP.GEU.XOR P2, PT, R53, R48, !P0 ;  /* 0x000000303500720b */ /* 0x000fc4000474e800 */
[----:B------:R-:W-:Y:S01]  /*5bf0*/  LOP3.LUT R53, R48, R53, RZ, 0x3c, !PT ;  /* 0x0000003530357212 */ /* 0x000fe200078e3cff */
[----:B------:R-:W-:Y:S01]  /*5c00*/  IMAD R48, R24, R33, RZ ;  /* 0x0000002118307224 */ /* 0x000fe200078e02ff */
[----:B------:R-:W-:Y:S01]  /*5c10*/  LOP3.LUT R50, R47, 0xffff, RZ, 0xc0, !PT ;  /* 0x0000ffff2f327812 */ /* 0x000fe200078ec0ff */
[----:B------:R-:W0:Y:S01]  /*5c20*/  SHFL.BFLY PT, R49, R49, 0x4, 0x1f ;  /* 0x0c801f0031317f89 */ /* 0x000e2200000e0000 */
[----:B------:R-:W-:Y:S02]  /*5c30*/  LOP3.LUT R33, R40, 0xffff, RZ, 0xc0, !PT ;  /* 0x0000ffff28217812 */ /* 0x000fe400078ec0ff */
[----:B------:R-:W-:Y:S01]  /*5c40*/  LOP3.LUT R51, R48, 0xffff, RZ, 0xc0, !PT ;  /* 0x0000ffff30337812 */ /* 0x000fe200078ec0ff */
[----:B------:R-:W1:Y:S01]  /*5c50*/  SHFL.BFLY PT, R58, R57, 0x2, 0x1f ;  /* 0x0c401f00393a7f89 */ /* 0x000e6200000e0000 */
[----:B------:R-:W-:Y:S02]  /*5c60*/  SEL R56, R56, RZ, !P4 ;  /* 0x000000ff38387207 */ /* 0x000fe40006000000 */
[----:B------:R-:W-:Y:S01]  /*5c70*/  SEL R53, R53, RZ, !P2 ;  /* 0x000000ff35357207 */ /* 0x000fe20005000000 */
[----:B------:R-:W2:Y:S01]  /*5c80*/  SHFL.BFLY PT, R50, R50, 0x4, 0x1f ;  /* 0x0c801f0032327f89 */ /* 0x000ea200000e0000 */
[----:B------:R-:W-:-:S02]  /*5c90*/  PRMT R56, R56, 0x5410, R41 ;  /* 0x0000541038387816 */ /* 0x000fc40000000029 */
[----:B------:R-:W-:Y:S01]  /*5ca0*/  LOP3.LUT R16, R53, R16, RZ, 0x3c, !PT ;  /* 0x0000001035107212 */ /* 0x000fe200078e3cff */
[----:B------:R-:W3:Y:S01]  /*5cb0*/  SHFL.BFLY PT, R51, R51, 0x4, 0x1f ;  /* 0x0c801f0033337f89 */ /* 0x000ee200000e0000 */
[----:B------:R-:W-:Y:S01]  /*5cc0*/  LOP3.LUT R41, R56, R39, RZ, 0x3c, !PT ;  /* 0x0000002738297212 */ /* 0x000fe200078e3cff */
[----:B------:R-:W-:Y:S01]  /*5cd0*/  IMAD R39, R11, R35, RZ ;  /* 0x000000230b277224 */ /* 0x000fe200078e02ff */
[----:B------:R-:W-:Y:S01]  /*5ce0*/  SEL R52, R52, RZ, !P3 ;  /* 0x000000ff34347207 */ /* 0x000fe20005800000 */
[----:B------:R-:W4:Y:S01]  /*5cf0*/  SHFL.BFLY PT, R33, R33, 0x4, 0x1f ;  /* 0x0c801f0021217f89 */ /* 0x000f2200000e0000 */
[C---:B------:R-:W-:Y:S02]  /*5d00*/  PRMT R53, R41.reuse, 0x9910, RZ ;  /* 0x0000991029357816 */ /* 0x040fe400000000ff */
[----:B------:R-:W-:Y:S01]  /*5d10*/  PRMT R54, R41, 0xbb32, RZ ;  /* 0x0000bb3229367816 */ /* 0x000fe200000000ff */
[----:B------:R-:W5:Y:S01]  /*5d20*/  SHFL.BFLY PT, R56, R39, 0x1, 0x1f ;  /* 0x0c201f0027387f89 */ /* 0x000f6200000e0000 */
[----:B------:R-:W-:Y:S01]  /*5d30*/  LOP3.LUT R37, R52, R37, RZ, 0x3c, !PT ;  /* 0x0000002534257212 */ /* 0x000fe200078e3cff */
[----:B0-----:R-:W-:-:S02]  /*5d40*/  IMAD.IADD R49, R46, 0x1, R49 ;  /* 0x000000012e317824 */ /* 0x001fc400078e0231 */
[-C--:B------:R-:W-:Y:S02]  /*5d50*/  IMAD R52, R19, R54.reuse, RZ ;  /* 0x0000003613347224 */ /* 0x080fe400078e02ff */
[----:B-1----:R-:W-:Y:S02]  /*5d60*/  IMAD.IADD R58, R57, 0x1, R58 ;  /* 0x00000001393a7824 */ /* 0x002fe400078e023a */
[----:B------:R-:W-:Y:S02]  /*5d70*/  IMAD R54, R20, R54, RZ ;  /* 0x0000003614367224 */ /* 0x000fe400078e02ff */
[----:B--2---:R-:W-:Y:S01]  /*5d80*/  IMAD.IADD R46, R47, 0x1, R50 ;  /* 0x000000012f2e7824 */ /* 0x004fe200078e0232 */
[----:B------:R-:W-:Y:S01]  /*5d90*/  LOP3.LUT R47, R52, 0xffff, RZ, 0xc0, !PT ;  /* 0x0000ffff342f7812 */ /* 0x000fe200078ec0ff */
[----:B------:R-:W-:Y:S01]  /*5da0*/  IMAD R50, R10, R35, RZ ;  /* 0x000000230a327224 */ /* 0x000fe200078e02ff */
[----:B------:R-:W-:Y:S01]  /*5db0*/  FSETP.GEU.XOR P4, PT, R55, R58, !P0 ;  /* 0x0000003a3700720b */ /* 0x000fe2000478e800 */
[----:B---3--:R-:W-:Y:S01]  /*5dc0*/  IMAD.IADD R51, R48, 0x1, R51 ;  /* 0x0000000130337824 */ /* 0x008fe200078e0233 */
[----:B------:R-:W-:-:S02]  /*5dd0*/  PRMT R48, R46, 0x5410, R49 ;  /* 0x000054102e307816 */ /* 0x000fc40000000031 */
[----:B------:R-:W-:Y:S01]  /*5de0*/  LOP3.LUT R49, R54, 0xffff, RZ, 0xc0, !PT ;  /* 0x0000ffff36317812 */ /* 0x000fe200078ec0ff */
[----:B----4-:R-:W-:Y:S01]  /*5df0*/  IMAD.IADD R40, R40, 0x1, R33 ;  /* 0x0000000128287824 */ /* 0x010fe200078e0221 */
[----:B------:R-:W-:Y:S01]  /*5e00*/  SHFL.BFLY PT, R47, R47, 0x2, 0x1f ;  /* 0x0c401f002f2f7f89 */ /* 0x000fe200000e0000 */
[----:B------:R-:W-:Y:S01]  /*5e10*/  LOP3.LUT R55, R58, R55, RZ, 0x3c, !PT ;  /* 0x000000373a377212 */ /* 0x000fe200078e3cff */
[----:B-----5:R-:W-:Y:S02]  /*5e20*/  IMAD.IADD R39, R39, 0x1, R56 ;  /* 0x0000000127277824 */ /* 0x020fe400078e0238 */
[----:B------:R-:W0:Y:S01]  /*5e30*/  SHFL.BFLY PT, R33, R50, 0x1, 0x1f ;  /* 0x0c201f0032217f89 */ /* 0x000e2200000e0000 */
[----:B------:R-:W-:Y:S01]  /*5e40*/  PRMT R57, R40, 0x5410, R51 ;  /* 0x0000541028397816 */ /* 0x000fe20000000033 */
[-C--:B------:R-:W-:Y:S01]  /*5e50*/  IMAD R51, R19, R53.reuse, RZ ;  /* 0x0000003513337224 */ /* 0x080fe200078e02ff */
[----:B------:R-:W-:Y:S01]  /*5e60*/  SEL R58, R55, RZ, !P4 ;  /* 0x000000ff373a7207 */ /* 0x000fe20006000000 */
[----:B------:R-:W-:Y:S01]  /*5e70*/  IMAD R53, R20, R53, RZ ;  /* 0x0000003514357224 */ /* 0x000fe200078e02ff */
[----:B------:R-:W-:Y:S01]  /*5e80*/  SHFL.BFLY PT, R49, R49, 0x2, 0x1f ;  /* 0x0c401f0031317f89 */ /* 0x000fe200000e0000 */
[----:B------:R-:W-:-:S02]  /*5e90*/  LOP3.LUT R48, R57, R48, RZ, 0x3c, !PT ;  /* 0x0000003039307212 */ /* 0x000fc400078e3cff */
[----:B------:R-:W-:Y:S02]  /*5ea0*/  LOP3.LUT R40, R51, 0xffff, RZ, 0xc0, !PT ;  /* 0x0000ffff33287812 */ /* 0x000fe400078ec0ff */
[----:B------:R-:W-:Y:S02]  /*5eb0*/  LOP3.LUT R46, R53, 0xffff, RZ, 0xc0, !PT ;  /* 0x0000ffff352e7812 */ /* 0x000fe400078ec0ff */
[----:B------:R-:W-:Y:S02]  /*5ec0*/  PRMT R55, R48, 0x7632, R55 ;  /* 0x0000763230377816 */ /* 0x000fe40000000037 */
[----:B------:R-:W1:Y:S01]  /*5ed0*/  SHFL.BFLY PT, R40, R40, 0x2, 0x1f ;  /* 0x0c401f0028287f89 */ /* 0x000e6200000e0000 */
[----:B------:R-:W-:Y:S02]  /*5ee0*/  PRMT R51, R51, 0x5410, R52 ;  /* 0x0000541033337816 */ /* 0x000fe40000000034 */
[----:B------:R-:W-:Y:S01]  /*5ef0*/  SEL R55, R55, RZ, !P6 ;  /* 0x000000ff37377207 */ /* 0x000fe20007000000 */
[----:B------:R-:W2:Y:S01]  /*5f00*/  SHFL.BFLY PT, R46, R46, 0x2, 0x1f ;  /* 0x0c401f002e2e7f89 */ /* 0x000ea200000e0000 */
[----:B------:R-:W-:-:S02]  /*5f10*/  PRMT R54, R53, 0x5410, R54 ;  /* 0x0000541035367816 */ /* 0x000fc40000000036 */
[----:B------:R-:W-:Y:S02]  /*5f20*/  SEL R48, R48, RZ, !P5 ;  /* 0x000000ff30307207 */ /* 0x000fe40006800000 */
[----:B------:R-:W-:Y:S01]  /*5f30*/  LOP3.LUT R31, R58, R31, RZ, 0x3c, !PT ;  /* 0x0000001f3a1f7212 */ /* 0x000fe200078e3cff */
[----:B0-----:R-:W-:Y:S01]  /*5f40*/  IMAD.IADD R50, R50, 0x1, R33 ;  /* 0x0000000132327824 */ /* 0x001fe200078e0221 */
[----:B------:R-:W-:Y:S01]  /*5f50*/  PRMT R48, R48, 0x5410, R55 ;  /* 0x0000541030307816 */ /* 0x000fe20000000037 */
[----:B------:R-:W-:Y:S02]  /*5f60*/  IMAD R33, R11, R37, RZ ;  /* 0x000000250b217224 */ /* 0x000fe400078e02ff */
[----:B------:R-:W-:Y:S01]  /*5f70*/  IMAD R55, R10, R16, RZ ;  /* 0x000000100a377224 */ /* 0x000fe200078e02ff */
[----:B------:R-:W-:Y:S02]  /*5f80*/  FSETP.GEU.XOR P6, PT, R39, R50, !P0 ;  /* 0x000000322700720b */ /* 0x000fe400047ce800 */
[----:B------:R-:W-:Y:S01]  /*5f90*/  LOP3.LUT R39, R50, R39, RZ, 0x3c, !PT ;  /* 0x0000002732277212 */ /* 0x000fe200078e3cff */
[----:B------:R-:W-:Y:S01]  /*5fa0*/  IMAD R50, R10, R37, RZ ;  /* 0x000000250a327224 */ /* 0x000fe200078e02ff */
[----:B------:R-:W0:Y:S01]  /*5fb0*/  SHFL.BFLY PT, R52, R33, 0x1, 0x1f ;  /* 0x0c201f0021347f89 */ /* 0x000e2200000e0000 */
[----:B------:R-:W-:-:S03]  /*5fc0*/  LOP3.LUT R17, R48, R17, RZ, 0x3c, !PT ;  /* 0x0000001130117212 */ /* 0x000fc600078e3cff */
[----:B------:R-:W3:Y:S01]  /*5fd0*/  SHFL.BFLY PT, R53, R50, 0x1, 0x1f ;  /* 0x0c201f0032357f89 */ /* 0x000ee200000e0000 */
[----:B-1----:R-:W-:Y:S02]  /*5fe0*/  PRMT R40, R40, 0x5410, R47 ;  /* 0x0000541028287816 */ /* 0x002fe4000000002f */
[----:B--2---:R-:W-:Y:S01]  /*5ff0*/  PRMT R47, R46, 0x5410, R49 ;  /* 0x000054102e2f7816 */ /* 0x004fe20000000031 */
[----:B------:R-:W-:Y:S02]  /*6000*/  IMAD R49, R11, R16, RZ ;  /* 0x000000100b317224 */ /* 0x000fe400078e02ff */
[----:B------:R-:W-:Y:S01]  /*6010*/  VIADD.16x2 R46, R51, R40 ;  /* 0x00000028332e7236 */ /* 0x000fe20000000200 */
[----:B------:R-:W-:Y:S01]  /*6020*/  PRMT R40, R17, 0xbb32, RZ ;  /* 0x0000bb3211287816 */ /* 0x000fe200000000ff */
[----:B------:R-:W-:Y:S01]  /*6030*/  VIADD.16x2 R47, R54, R47 ;  /* 0x0000002f362f7236 */ /* 0x000fe20000000200 */
[----:B------:R-:W1:Y:S03]  /*6040*/  SHFL.BFLY PT, R56, R49, 0x1, 0x1f ;  /* 0x0c201f0031387f89 */ /* 0x000e6600000e0000 */
[----:B------:R-:W-:Y:S01]  /*6050*/  IMAD R48, R19, R40, RZ ;  /* 0x0000002813307224 */ /* 0x000fe200078e02ff */
[----:B------:R-:W-:Y:S01]  /*6060*/  LOP3.LUT R46, R47, R46, RZ, 0x3c, !PT ;  /* 0x0000002e2f2e7212 */ /* 0x000fe200078e3cff */
[----:B------:R-:W2:Y:S01]  /*6070*/  SHFL.BFLY PT, R54, R55, 0x1, 0x1f ;  /* 0x0c201f0037367f89 */ /* 0x000ea200000e0000 */
[----:B------:R-:W-:Y:S01]  /*6080*/  PRMT R47, R17, 0x9910, RZ ;  /* 0x00009910112f7816 */ /* 0x000fe200000000ff */
[----:B0-----:R-:W-:Y:S01]  /*6090*/  IMAD.IADD R33, R33, 0x1, R52 ;  /* 0x0000000121217824 */ /* 0x001fe200078e0234 */
[----:B------:R-:W-:-:S03]  /*60a0*/  LOP3.LUT R52, R48, 0xffff, RZ, 0xc0, !PT ;  /* 0x0000ffff30347812 */ /* 0x000fc600078ec0ff */
[----:B------:R-:W-:Y:S02]  /*60b0*/  IMAD R51, R19, R47, RZ ;  /* 0x0000002f13337224 */ /* 0x000fe400078e02ff */
[----:B---3--:R-:W-:-:S03]  /*60c0*/  IMAD.IADD R50, R50, 0x1, R53 ;  /* 0x0000000132327824 */ /* 0x008fc600078e0235 */
[----:B------:R-:W-:Y:S01]  /*60d0*/  LOP3.LUT R53, R51, 0xffff, RZ, 0xc0, !PT ;  /* 0x0000ffff33357812 */ /* 0x000fe200078ec0ff */
[----:B------:R-:W-:Y:S01]  /*60e0*/  SHFL.BFLY PT, R52, R52, 0x2, 0x1f ;  /* 0x0c401f0034347f89 */ /* 0x000fe200000e0000 */
[----:B------:R-:W-:Y:S02]  /*60f0*/  FSETP.GEU.XOR P5, PT, R33, R50, !P0 ;  /* 0x000000322100720b */ /* 0x000fe400047ae800 */
[----:B------:R-:W-:Y:S02]  /*6100*/  LOP3.LUT R57, R50, R33, RZ, 0x3c, !PT ;  /* 0x0000002132397212 */ /* 0x000fe400078e3cff */
[----:B------:R-:W0:Y:S01]  /*6110*/  SHFL.BFLY PT, R53, R53, 0x2, 0x1f ;  /* 0x0c401f0035357f89 */ /* 0x000e2200000e0000 */
[----:B-1----:R-:W-:Y:S01]  /*6120*/  IMAD.IADD R56, R49, 0x1, R56 ;  /* 0x0000000131387824 */ /* 0x002fe200078e0238 */
[----:B------:R-:W-:Y:S01]  /*6130*/  SEL R58, R57, RZ, !P5 ;  /* 0x000000ff393a7207 */ /* 0x000fe20006800000 */
[----:B------:R-:W-:Y:S02]  /*6140*/  IMAD R49, R11, R31, RZ ;  /* 0x0000001f0b317224 */ /* 0x000fe400078e02ff */
[--C-:B--2---:R-:W-:Y:S01]  /*6150*/  IMAD.IADD R33, R55, 0x1, R54.reuse ;  /* 0x0000000137217824 */ /* 0x104fe200078e0236 */
[----:B------:R-:W-:-:S02]  /*6160*/  PRMT R54, R46, 0x7632, R54 ;  /* 0x000076322e367816 */ /* 0x000fc40000000036 */
[----:B------:R-:W1:Y:S01]  /*6170*/  SHFL.BFLY PT, R50, R49, 0x1, 0x1f ;  /* 0x0c201f0031327f89 */ /* 0x000e6200000e0000 */
[----:B------:R-:W-:Y:S02]  /*6180*/  SEL R55, R46, RZ, !P1 ;  /* 0x000000ff2e377207 */ /* 0x000fe40004800000 */
[----:B------:R-:W-:Y:S02]  /*6190*/  SEL R54, R54, RZ, !P3 ;  /* 0x000000ff36367207 */ /* 0x000fe40005800000 */
[----:B------:R-:W-:Y:S02]  /*61a0*/  FSETP.GEU.XOR P3, PT, R56, R33, !P0 ;  /* 0x000000213800720b */ /* 0x000fe4000476e800 */
[----:B------:R-:W-:Y:S02]  /*61b0*/  LOP3.LUT R33, R33, R56, RZ, 0x3c, !PT ;  /* 0x0000003821217212 */ /* 0x000fe400078e3cff */
[----:B------:R-:W-:Y:S01]  /*61c0*/  PRMT R46, R51, 0x5410, R48 ;  /* 0x00005410332e7816 */ /* 0x000fe20000000030 */
[----:B------:R-:W-:Y:S01]  /*61d0*/  IMAD R51, R20, R40, RZ ;  /* 0x0000002814337224 */ /* 0x000fe200078e02ff */
[----:B------:R-:W-:Y:S01]  /*61e0*/  SEL R56, R39, RZ, !P6 ;  /* 0x000000ff27387207 */ /* 0x000fe20007000000 */
[----:B------:R-:W-:Y:S01]  /*61f0*/  IMAD R48, R10, R31, RZ ;  /* 0x0000001f0a307224 */ /* 0x000fe200078e02ff */
[----:B------:R-:W-:-:S02]  /*6200*/  PRMT R40, R55, 0x5410, R54 ;  /* 0x0000541037287816 */ /* 0x000fc40000000036 */
[----:B0-----:R-:W-:Y:S01]  /*6210*/  PRMT R39, R53, 0x5410, R52 ;  /* 0x0000541035277816 */ /* 0x001fe20000000034 */
[----:B------:R-:W-:Y:S01]  /*6220*/  IMAD R52, R20, R47, RZ ;  /* 0x0000002f14347224 */ /* 0x000fe200078e02ff */
[----:B------:R-:W-:Y:S02]  /*6230*/  LOP3.LUT R40, R40, R41, RZ, 0x3c, !PT ;  /* 0x0000002928287212 */ /* 0x000fe400078e3cff */
[----:B------:R-:W-:Y:S01]  /*6240*/  LOP3.LUT R37, R58, R37, RZ, 0x3c, !PT ;  /* 0x000000253a257212 */ /* 0x000fe200078e3cff */
[----:B------:R-:W0:Y:S01]  /*6250*/  SHFL.BFLY PT, R41, R48, 0x1, 0x1f ;  /* 0x0c201f0030297f89 */ /* 0x000e2200000e0000 */
[----:B------:R-:W-:Y:S01]  /*6260*/  LOP3.LUT R55, R51, 0xffff, RZ, 0xc0, !PT ;  /* 0x0000ffff33377812 */ /* 0x000fe200078ec0ff */
[----:B------:R-:W-:Y:S01]  /*6270*/  VIADD.16x2 R39, R46, R39 ;  /* 0x000000272e277236 */ /* 0x000fe20000000200 */
[C---:B------:R-:W-:Y:S01]  /*6280*/  LOP3.LUT R58, R52.reuse, 0xffff, RZ, 0xc0, !PT ;  /* 0x0000ffff343a7812 */ /* 0x040fe200078ec0ff */
[----:B-1----:R-:W-:Y:S01]  /*6290*/  IMAD.IADD R57, R49, 0x1, R50 ;  /* 0x0000000131397824 */ /* 0x002fe200078e0232 */
[----:B------:R-:W-:-:S02]  /*62a0*/  PRMT R47, R52, 0x5410, R51 ;  /* 0x00005410342f7816 */ /* 0x000fc40000000033 */
[C---:B------:R-:W-:Y:S01]  /*62b0*/  PRMT R51, R40.reuse, 0xbb32, RZ ;  /* 0x0000bb3228337816 */ /* 0x040fe200000000ff */
[----:B------:R-:W-:Y:S01]  /*62c0*/  SHFL.BFLY PT, R55, R55, 0x2, 0x1f ;  /* 0x0c401f0037377f89 */ /* 0x000fe200000e0000 */
[----:B------:R-:W-:Y:S02]  /*62d0*/  PRMT R59, R40, 0x9910, RZ ;  /* 0x00009910283b7816 */ /* 0x000fe400000000ff */
[----:B------:R-:W-:Y:S01]  /*62e0*/  LOP3.LUT R35, R56, R35, RZ, 0x3c, !PT ;  /* 0x0000002338237212 */ /* 0x000fe200078e3cff */
[----:B------:R-:W1:Y:S01]  /*62f0*/  SHFL.BFLY PT, R58, R58, 0x2, 0x1f ;  /* 0x0c401f003a3a7f89 */ /* 0x000e6200000e0000 */
[C---:B------:R-:W-:Y:S01]  /*6300*/  IMAD R50, R12.reuse, R51, RZ ;  /* 0x000000330c327224 */ /* 0x040fe200078e02ff */
[----:B------:R-:W-:Y:S01]  /*6310*/  SEL R33, R33, RZ, !P3 ;  /* 0x000000ff21217207 */ /* 0x000fe20005800000 */
[-C--:B------:R-:W-:Y:S02]  /*6320*/  IMAD R53, R12, R59.reuse, RZ ;  /* 0x0000003b0c357224 */ /* 0x080fe400078e02ff */
[----:B------:R-:W-:-:S02]  /*6330*/  IMAD R56, R10, R59, RZ ;  /* 0x0000003b0a387224 */ /* 0x000fc400078e02ff */
[----:B------:R-:W-:Y:S01]  /*6340*/  IMAD R49, R10, R51, RZ ;  /* 0x000000330a317224 */ /* 0x000fe200078e02ff */
[----:B------:R-:W-:Y:S02]  /*6350*/  LOP3.LUT R51, R50, 0xffff, RZ, 0xc0, !PT ;  /* 0x0000ffff32337812 */ /* 0x000fe400078ec0ff */
[----:B------:R-:W-:Y:S02]  /*6360*/  LOP3.LUT R54, R53, 0xffff, RZ, 0xc0, !PT ;  /* 0x0000ffff35367812 */ /* 0x000fe400078ec0ff */
[----:B------:R-:W-:Y:S01]  /*6370*/  LOP3.LUT R52, R56, 0xffff, RZ, 0xc0, !PT ;  /* 0x0000ffff38347812 */ /* 0x000fe200078ec0ff */
[----:B0-----:R-:W-:Y:S01]  /*6380*/  IMAD.IADD R48, R48, 0x1, R41 ;  /* 0x0000000130307824 */ /* 0x001fe200078e0229 */
[----:B------:R-:W-:Y:S01]  /*6390*/  LOP3.LUT R59, R49, 0xffff, RZ, 0xc0, !PT ;  /* 0x0000ffff313b7812 */ /* 0x000fe200078ec0ff */
[----:B------:R-:W-:Y:S01]  /*63a0*/  SHFL.BFLY PT, R51, R51, 0x1, 0x1f ;  /* 0x0c201f0033337f89 */ /* 0x000fe200000e0000 */
[----:B------:R-:W-:Y:S02]  /*63b0*/  PRMT R53, R53, 0x5410, R50 ;  /* 0x0000541035357816 */ /* 0x000fe40000000032 */
[----:B------:R-:W-:Y:S01]  /*63c0*/  FSETP.GEU.XOR P1, PT, R57, R48, !P0 ;  /* 0x000000303900720b */ /* 0x000fe2000472e800 */
[----:B------:R-:W0:Y:S01]  /*63d0*/  SHFL.BFLY PT, R54, R54, 0x1, 0x1f ;  /* 0x0c201f0036367f89 */ /* 0x000e2200000e0000 */
[----:B------:R-:W-:-:S03]  /*63e0*/  LOP3.LUT R57, R48, R57, RZ, 0x3c, !PT ;  /* 0x0000003930397212 */ /* 0x000fc600078e3cff */
[----:B------:R-:W-:Y:S01]  /*63f0*/  SHFL.BFLY PT, R52, R52, 0x1, 0x1f ;  /* 0x0c201f0034347f89 */ /* 0x000fe200000e0000 */
[----:B-1----:R-:W-:Y:S02]  /*6400*/  PRMT R58, R58, 0x5410, R55 ;  /* 0x000054103a3a7816 */ /* 0x002fe40000000037 */
[----:B------:R-:W-:Y:S01]  /*6410*/  SEL R48, R57, RZ, !P1 ;  /* 0x000000ff39307207 */ /* 0x000fe20004800000 */
[----:B------:R-:W1:Y:S02]  /*6420*/  SHFL.BFLY PT, R59, R59, 0x1, 0x1f ;  /* 0x0c201f003b3b7f89 */ /* 0x000e6400000e0000 */
[----:B------:R-:W-:Y:S01]  /*6430*/  VIADD.16x2 R46, R47, R58 ;  /* 0x0000003a2f2e7236 */ /* 0x000fe20000000200 */
[----:B------:R-:W-:Y:S02]  /*6440*/  LOP3.LUT R58, R33, R16, RZ, 0x3c, !PT ;  /* 0x00000010213a7212 */ /* 0x000fe400078e3cff */
[----:B------:R-:W-:Y:S02]  /*6450*/  LOP3.LUT R48, R48, R31, RZ, 0x3c, !PT ;  /* 0x0000001f30307212 */ /* 0x000fe400078e3cff */
[----:B------:R-:W-:-:S02]  /*6460*/  LOP3.LUT R39, R46, R39, RZ, 0x3c, !PT ;  /* 0x000000272e277212 */ /* 0x000fc400078e3cff */
[----:B------:R-:W-:Y:S01]  /*6470*/  PRMT R31, R56, 0x5410, R49 ;  /* 0x00005410381f7816 */ /* 0x000fe20000000031 */
[----:B------:R-:W-:Y:S01]  /*6480*/  IMAD.SHL.U32 R49, R9, 0x8, RZ ;  /* 0x0000000809317824 */ /* 0x000fe200078e00ff */
[C---:B------:R-:W-:Y:S02]  /*6490*/  PRMT R50, R39.reuse, 0x7632, R50 ;  /* 0x0000763227327816 */ /* 0x040fe40000000032 */
[----:B------:R-:W-:Y:S02]  /*64a0*/  LOP3.LUT R47, R58, R37, RZ, 0x3c, !PT ;  /* 0x000000253a2f7212 */ /* 0x000fe400078e3cff */
[----:B------:R-:W-:Y:S02]  /*64b0*/  SEL R50, R50, RZ, !P2 ;  /* 0x000000ff32327207 */ /* 0x000fe40005000000 */
[----:B0-----:R-:W-:Y:S02]  /*64c0*/  PRMT R54, R54, 0x5410, R51 ;  /* 0x0000541036367816 */ /* 0x001fe40000000033 */
[----:B------:R-:W-:-:S02]  /*64d0*/  SEL R51, R39, RZ, !P4 ;  /* 0x000000ff27337207 */ /* 0x000fc40006000000 */
[----:B------:R-:W-:Y:S02]  /*64e0*/  FSETP.GEU.XOR P2, PT, R58, R37, !P0 ;  /* 0x000000253a00720b */ /* 0x000fe4000474e800 */
[----:B------:R-:W-:Y:S02]  /*64f0*/  FSETP.GEU.XOR P4, PT, R35, R48, !P0 ;  /* 0x000000302300720b */ /* 0x000fe4000478e800 */
[----:B-1----:R-:W-:Y:S01]  /*6500*/  PRMT R16, R52, 0x5410, R59 ;  /* 0x0000541034107816 */ /* 0x002fe2000000003b */
[----:B------:R-:W-:Y:S01]  /*6510*/  VIADD.16x2 R52, R53, R54 ;  /* 0x0000003635347236 */ /* 0x000fe20000000200 */
[----:B------:R-:W-:Y:S02]  /*6520*/  LOP3.LUT R39, R35, R48, RZ, 0x3c, !PT ;  /* 0x0000003023277212 */ /* 0x000fe400078e3cff */
[----:B------:R-:W-:Y:S01]  /*6530*/  SEL R47, R47, RZ, !P2 ;  /* 0x000000ff2f2f7207 */ /* 0x000fe20005000000 */
[----:B------:R-:W-:Y:S01]  /*6540*/  VIADD.16x2 R31, R31, R16 ;  /* 0x000000101f1f7236 */ /* 0x000fe20000000200 */
[----:B------:R-:W-:-:S02]  /*6550*/  SEL R39, R39, RZ, !P4 ;  /* 0x000000ff27277207 */ /* 0x000fc40006000000 */
[----:B------:R-:W-:Y:S02]  /*6560*/  LOP3.LUT R33, R47, R37, RZ, 0x3c, !PT ;  /* 0x000000252f217212 */ /* 0x000fe400078e3cff */
[----:B------:R-:W-:Y:S02]  /*6570*/  LOP3.LUT R52, R31, R52, RZ, 0x3c, !PT ;  /* 0x000000341f347212 */ /* 0x000fe400078e3cff */
[----:B------:R-:W-:Y:S02]  /*6580*/  LOP3.LUT R16, R39, R35, RZ, 0x3c, !PT ;  /* 0x0000002327107212 */ /* 0x000fe400078e3cff */
[----:B------:R-:W-:Y:S02]  /*6590*/  PRMT R41, R52, 0x7632, R41 ;  /* 0x0000763234297816 */ /* 0x000fe40000000029 */
[----:B------:R-:W-:Y:S02]  /*65a0*/  LOP3.LUT R31, R47, R58, RZ, 0x3c, !PT ;  /* 0x0000003a2f1f7212 */ /* 0x000fe400078e3cff */
[----:B------:R-:W-:-:S02]  /*65b0*/  LOP3.LUT R46, R39, R48, RZ, 0x3c, !PT ;  /* 0x00000030272e7212 */ /* 0x000fc400078e3cff */
[----:B------:R-:W-:Y:S02]  /*65c0*/  SEL R41, R41, RZ, !P5 ;  /* 0x000000ff29297207 */ /* 0x000fe40006800000 */
[----:B------:R-:W-:Y:S02]  /*65d0*/  FSETP.GEU.XOR P5, PT, R31, R16, !P0 ;  /* 0x000000101f00720b */ /* 0x000fe400047ae800 */
[----:B------:R-:W-:Y:S02]  /*65e0*/  FSETP.GEU.XOR P0, PT, R33, R46, !P0 ;  /* 0x0000002e2100720b */ /* 0x000fe4000470e800 */
[----:B------:R-:W-:Y:S02]  /*65f0*/  SHF.R.U32.HI R33, RZ, 0x5, R9 ;  /* 0x00000005ff217819 */ /* 0x000fe40000011609 */
[----:B------:R-:W-:Y:S02]  /*6600*/  LOP3.LUT R31, R16, R47, R58, 0x96, !PT ;  /* 0x0000002f101f7212 */ /* 0x000fe400078e963a */
[----:B------:R-:W-:-:S02]  /*6610*/  SGXT.U32 R16, R33, 0x1 ;  /* 0x000000012110781a */ /* 0x000fc40000000000 */
[----:B------:R-:W-:Y:S02]  /*6620*/  LOP3.LUT R33, R46, R47, R37, 0x96, !PT ;  /* 0x0000002f2e217212 */ /* 0x000fe400078e9625 */
[----:B------:R-:W-:Y:S02]  /*6630*/  SEL R54, R31, RZ, !P5 ;  /* 0x000000ff1f367207 */ /* 0x000fe40006800000 */
[----:B------:R-:W-:Y:S02]  /*6640*/  SEL R56, R33, RZ, !P0 ;  /* 0x000000ff21387207 */ /* 0x000fe40004000000 */
[----:B------:R-:W-:Y:S02]  /*6650*/  LOP3.LUT R31, R49, 0xf8, RZ, 0xc0, !PT ;  /* 0x000000f8311f7812 */ /* 0x000fe400078ec0ff */
[----:B------:R-:W-:Y:S02]  /*6660*/  LOP3.LUT R35, R54, R39, R35, 0x96, !PT ;  /* 0x0000002736237212 */ /* 0x000fe400078e9623 */
[----:B------:R-:W-:-:S02]  /*6670*/  LOP3.LUT R46, R16, 0x1, RZ, 0x3c, !PT ;  /* 0x00000001102e7812 */ /* 0x000fc400078e3cff */
[----:B------:R-:W-:Y:S02]  /*6680*/  LOP3.LUT R33, R54, R47, R58, 0x96, !PT ;  /* 0x0000002f36217212 */ /* 0x000fe400078e963a */
[----:B------:R-:W-:Y:S02]  /*6690*/  LOP3.LUT R37, R56, R47, R37, 0x96, !PT ;  /* 0x0000002f38257212 */ /* 0x000fe400078e9625 */
[----:B------:R-:W-:Y:S01]  /*66a0*/  LOP3.LUT R39, R56, R39, R48, 0x96, !PT ;  /* 0x0000002738277212 */ /* 0x000fe200078e9630 */
[C---:B------:R-:W-:Y:S01]  /*66b0*/  IMAD R54, R46.reuse, R33, RZ ;  /* 0x000000212e367224 */ /* 0x040fe200078e02ff */
[----:B------:R-:W-:Y:S01]  /*66c0*/  LOP3.LUT R49, R31, R16, RZ, 0xfc, !PT ;  /* 0x000000101f317212 */ /* 0x000fe200078efcff */
[----:B------:R-:W-:Y:S01]  /*66d0*/  IMAD R56, R46, R35, RZ ;  /* 0x000000232e387224 */ /* 0x000fe200078e02ff */
[----:B------:R-:W-:Y:S01]  /*66e0*/  SEL R48, R52, RZ, !P6 ;  /* 0x000000ff34307207 */ /* 0x000fe20007000000 */
[C---:B------:R-:W-:Y:S01]  /*66f0*/  IMAD R52, R46.reuse, R37, RZ ;  /* 0x000000252e347224 */ /* 0x040fe200078e02ff */
[----:B------:R-:W-:Y:S01]  /*6700*/  LEA R47, R49, UR4, 0x2 ;  /* 0x00000004312f7c11 */ /* 0x000fe2000f8e10ff */
[----:B------:R-:W-:Y:S01]  /*6710*/  IMAD R58, R46, R39, RZ ;  /* 0x000000272e3a7224 */ /* 0x000fe200078e02ff */
[----:B------:R-:W-:-:S02]  /*6720*/  PRMT R50, R51, 0x5410, R50 ;  /* 0x0000541033327816 */ /* 0x000fc40000000032 */
[C---:B------:R-:W-:Y:S01]  /*6730*/  ISETP.GE.AND P6, PT, R9.reuse, 0x100, PT ;  /* 0x000001000900780c */ /* 0x040fe20003fc6270 */
[----:B------:R0:W-:Y:S01]  /*6740*/  STS [R47], R54 ;  /* 0x000000362f007388 */ /* 0x0001e20000000800 */
[----:B------:R-:W-:Y:S01]  /*6750*/  LOP3.LUT R50, R50, R17, RZ, 0x3c, !PT ;  /* 0x0000001132327212 */ /* 0x000fe200078e3cff */
[----:B------:R-:W-:Y:S01]  /*6760*/  IMAD.SHL.U32 R17, R9, 0x4, RZ ;  /* 0x0000000409117824 */ /* 0x000fe200078e00ff */
[----:B------:R-:W-:Y:S01]  /*6770*/  PRMT R41, R48, 0x5410, R41 ;  /* 0x0000541030297816 */ /* 0x000fe20000000029 */
[----:B------:R-:W-:Y:S01]  /*6780*/  STS [R47+0x8], R56 ;  /* 0x000008382f007388 */ /* 0x000fe20000000800 */
[C---:B------:R-:W-:Y:S02]  /*6790*/  PRMT R51, R50.reuse, 0xbb32, RZ ;  /* 0x0000bb3232337816 */ /* 0x040fe400000000ff */
[----:B------:R-:W-:Y:S01]  /*67a0*/  PRMT R55, R50, 0x9910, RZ ;  /* 0x0000991032377816 */ /* 0x000fe200000000ff */
[----:B------:R1:W-:Y:S01]  /*67b0*/  STS [R47+0x10], R52 ;  /* 0x000010342f007388 */ /* 0x0003e20000000800 */
[----:B------:R-:W-:Y:S01]  /*67c0*/  LOP3.LUT R41, R41, R40, RZ, 0x3c, !PT ;  /* 0x0000002829297212 */ /* 0x000fe200078e3cff */
[C---:B------:R-:W-:Y:S01]  /*67d0*/  IMAD R53, R12.reuse, R51, RZ ;  /* 0x000000330c357224 */ /* 0x040fe200078e02ff */
[----:B------:R-:W-:Y:S01]  /*67e0*/  LEA R49, R49, UR4, 0x1 ;  /* 0x0000000431317c11 */ /* 0x000fe2000f8e08ff */
[----:B------:R2:W-:Y:S01]  /*67f0*/  STS [R47+0x18], R58 ;  /* 0x0000183a2f007388 */ /* 0x0005e20000000800 */
[----:B0-----:R-:W-:Y:S01]  /*6800*/  IMAD R54, R12, R55, RZ ;  /* 0x000000370c367224 */ /* 0x001fe200078e02ff */
[----:B------:R-:W-:Y:S01]  /*6810*/  BAR.SYNC.DEFER_BLOCKING 0x0 ;  /* 0x0000000000007b1d */ /* 0x000fe20000010000 */
[----:B-1----:R-:W-:-:S02]  /*6820*/  IMAD R52, R10, R51, RZ ;  /* 0x000000330a347224 */ /* 0x002fc400078e02ff */
[----:B------:R-:W-:Y:S01]  /*6830*/  IMAD R51, R10, R55, RZ ;  /* 0x000000370a337224 */ /* 0x000fe200078e02ff */
[----:B------:R-:W-:Y:S02]  /*6840*/  LOP3.LUT R55, R53, 0xffff, RZ, 0xc0, !PT ;  /* 0x0000ffff35377812 */ /* 0x000fe400078ec0ff */
[C---:B------:R-:W-:Y:S02]  /*6850*/  PRMT R53, R54.reuse, 0x5410, R53 ;  /* 0x0000541036357816 */ /* 0x040fe40000000035 */
[----:B--2---:R-:W-:Y:S02]  /*6860*/  LOP3.LUT R58, R54, 0xffff, RZ, 0xc0, !PT ;  /* 0x0000ffff363a7812 */ /* 0x004fe400078ec0ff */
[----:B------:R-:W-:Y:S01]  /*6870*/  LOP3.LUT R56, R52, 0xffff, RZ, 0xc0, !PT ;  /* 0x0000ffff34387812 */ /* 0x000fe200078ec0ff */
[----:B------:R-:W-:Y:S01]  /*6880*/  SHFL.BFLY PT, R55, R55, 0x1, 0x1f ;  /* 0x0c201f0037377f89 */ /* 0x000fe200000e0000 */
[C---:B------:R-:W-:Y:S02]  /*6890*/  LOP3.LUT R54, R51.reuse, 0xffff, RZ, 0xc0, !PT ;  /* 0x0000ffff33367812 */ /* 0x040fe400078ec0ff */
[----:B------:R-:W-:Y:S01]  /*68a0*/  PRMT R52, R51, 0x5410, R52 ;  /* 0x0000541033347816 */ /* 0x000fe20000000034 */
[----:B------:R-:W0:Y:S04]  /*68b0*/  SHFL.BFLY PT, R58, R58, 0x1, 0x1f ;  /* 0x0c201f003a3a7f89 */ /* 0x000e2800000e0000 */
[----:B------:R-:W-:Y:S04]  /*68c0*/  SHFL.BFLY PT, R56, R56, 0x1, 0x1f ;  /* 0x0c201f0038387f89 */ /* 0x000fe800000e0000 */
[----:B------:R-:W-:Y:S04]  /*68d0*/  @!P6 LDS R32, [R17+UR4] ;  /* 0x000000041120e984 */ /* 0x000fe80008000800 */
[----:B------:R-:W-:Y:S04]  /*68e0*/  @!P6 LDS R34, [R17+UR4+0x100] ;  /* 0x000100041122e984 */ /* 0x000fe80008000800 */
[----:B------:R-:W-:Y:S04]  /*68f0*/  @!P6 LDS R36, [R17+UR4+0x200] ;  /* 0x000200041124e984 */ /* 0x000fe80008000800 */
[----:B------:R-:W-:Y:S04]  /*6900*/  @!P6 LDS R38, [R17+UR4+0x300] ;  /* 0x000300041126e984 */ /* 0x000fe80008000800 */
[----:B------:R-:W1:Y:S01]  /*6910*/  SHFL.BFLY PT, R57, R54, 0x1, 0x1f ;  /* 0x0c201f0036397f89 */ /* 0x000e6200000e0000 */
[----:B0-----:R-:W-:-:S05]  /*6920*/  PRMT R58, R58, 0x5410, R55 ;  /* 0x000054103a3a7816 */ /* 0x001fca0000000037 */
[----:B------:R-:W-:Y:S01]  /*6930*/  VIADD.16x2 R53, R53, R58 ;  /* 0x0000003a35357236 */ /* 0x000fe20000000200 */
[----:B-1----:R-:W-:Y:S01]  /*6940*/  PRMT R57, R57, 0x5410, R56 ;  /* 0x0000541039397816 */ /* 0x002fe20000000038 */
[----:B------:R-:W0:Y:S04]  /*6950*/  SHFL.BFLY PT, R59, R34, 0x1, 0x1f ;  /* 0x0c201f00223b7f89 */ /* 0x000e2800000e0000 */
[----:B------:R-:W-:Y:S02]  /*6960*/  VIADD.16x2 R52, R52, R57 ;  /* 0x0000003934347236 */ /* 0x000fe40000000200 */
[----:B------:R-:W1:Y:S03]  /*6970*/  SHFL.BFLY PT, R57, R32, 0x1, 0x1f ;  /* 0x0c201f0020397f89 */ /* 0x000e6600000e0000 */
[----:B------:R-:W-:Y:S01]  /*6980*/  LOP3.LUT R52, R52, R53, RZ, 0x3c, !PT ;  /* 0x0000003534347212 */ /* 0x000fe200078e3cff */
[----:B------:R-:W2:Y:S03]  /*6990*/  SHFL.BFLY PT, R55, R36, 0x1, 0x1f ;  /* 0x0c201f0024377f89 */ /* 0x000ea600000e0000 */
[C---:B------:R-:W-:Y:S01]  /*69a0*/  PRMT R51, R52.reuse, 0x7632, R51 ;  /* 0x0000763234337816 */ /* 0x040fe20000000033 */
[----:B------:R-:W3:Y:S01]  /*69b0*/  SHFL.BFLY PT, R53, R38, 0x1, 0x1f ;  /* 0x0c201f0026357f89 */ /* 0x000ee200000e0000 */
[----:B------:R-:W-:-:S02]  /*69c0*/  SEL R54, R52, RZ, !P1 ;  /* 0x000000ff34367207 */ /* 0x000fc40004800000 */
[----:B------:R-:W-:Y:S02]  /*69d0*/  SEL R51, R51, RZ, !P3 ;  /* 0x000000ff33337207 */ /* 0x000fe40005800000 */
[----:B------:R-:W-:Y:S02]  /*69e0*/  ISETP.NE.AND P3, PT, R10, RZ, PT ;  /* 0x000000ff0a00720c */ /* 0x000fe40003f65270 */
[----:B------:R-:W-:Y:S02]  /*69f0*/  LEA R52, R31, UR4, 0x2 ;  /* 0x000000041f347c11 */ /* 0x000fe4000f8e10ff */
[----:B------:R-:W-:Y:S02]  /*6a00*/  ISETP.LT.AND P1, PT, R9, 0x100, !P3 ;  /* 0x000001000900780c */ /* 0x000fe40005f21270 */
[----:B------:R-:W-:Y:S01]  /*6a10*/  LEA R31, R31, UR4, 0x1 ;  /* 0x000000041f1f7c11 */ /* 0x000fe2000f8e08ff */
[----:B0-----:R-:W-:Y:S02]  /*6a20*/  IMAD.IADD R58, R34, 0x1, R59 ;  /* 0x00000001223a7824 */ /* 0x001fe400078e023b */
[----:B-1----:R-:W-:-:S02]  /*6a30*/  IMAD.IADD R56, R32, 0x1, R57 ;  /* 0x0000000120387824 */ /* 0x002fc400078e0239 */
[----:B------:R-:W-:Y:S02]  /*6a40*/  IMAD R57, R16, R35, RZ ;  /* 0x0000002310397224 */ /* 0x000fe400078e02ff */
[----:B--2---:R-:W-:-:S04]  /*6a50*/  IMAD.IADD R60, R36, 0x1, R55 ;  /* 0x00000001243c7824 */ /* 0x004fc800078e0237 */
[----:B------:R0:W-:Y:S01]  /*6a60*/  @P1 STS [R17+UR4], R56 ;  /* 0x0000003811001988 */ /* 0x0001e20008000804 */
[----:B------:R-:W-:Y:S02]  /*6a70*/  IMAD R55, R16, R33, RZ ;  /* 0x0000002110377224 */ /* 0x000fe400078e02ff */
[----:B---3--:R-:W-:Y:S01]  /*6a80*/  IMAD.IADD R53, R38, 0x1, R53 ;  /* 0x0000000126357824 */ /* 0x008fe200078e0235 */
[----:B------:R1:W-:Y:S04]  /*6a90*/  @P1 STS [R17+UR4+0x100], R58 ;  /* 0x0001003a11001988 */ /* 0x0003e80008000804 */
[----:B------:R-:W-:Y:S01]  /*6aa0*/  @P1 STS [R17+UR4+0x200], R60 ;  /* 0x0002003c11001988 */ /* 0x000fe20008000804 */
[----:B0-----:R-:W-:-:S03]  /*6ab0*/  IMAD R56, R16, R37, RZ ;  /* 0x0000002510387224 */ /* 0x001fc600078e02ff */
[----:B------:R0:W-:Y:S01]  /*6ac0*/  @P1 STS [R17+UR4+0x300], R53 ;  /* 0x0003003511001988 */ /* 0x0001e20008000804 */
[----:B-1----:R-:W-:Y:S01]  /*6ad0*/  IMAD R58, R16, R39, RZ ;  /* 0x00000027103a7224 */ /* 0x002fe200078e02ff */
[----:B------:R-:W-:Y:S01]  /*6ae0*/  BAR.SYNC.DEFER_BLOCKING 0x0 ;  /* 0x0000000000007b1d */ /* 0x000fe20000010000 */
[----:B0-----:R-:W-:-:S04]  /*6af0*/  PRMT R53, R54, 0x5410, R51 ;  /* 0x0000541036357816 */ /* 0x001fc80000000033 */
[----:B------:R-:W-:-:S04]  /*6b00*/  LOP3.LUT R50, R53, R50, RZ, 0x3c, !PT ;  /* 0x0000003235327212 */ /* 0x000fc800078e3cff */
[----:B------:R-:W-:-:S04]  /*6b10*/  LOP3.LUT R40, R41, R50, RZ, 0x3c, !PT ;  /* 0x0000003229287212 */ /* 0x000fc800078e3cff */
[C---:B------:R-:W-:Y:S02]  /*6b20*/  PRMT R53, R40.reuse, 0x7632, R53 ;  /* 0x0000763228357816 */ /* 0x040fe40000000035 */
[----:B------:R-:W-:Y:S02]  /*6b30*/  SEL R40, R40, RZ, !P4 ;  /* 0x000000ff28287207 */ /* 0x000fe40006000000 */
[----:B------:R-:W-:Y:S01]  /*6b40*/  SEL R53, R53, RZ, !P2 ;  /* 0x000000ff35357207 */ /* 0x000fe20005000000 */
[----:B------:R-:W-:Y:S03]  /*6b50*/  LDS R32, [R52] ;  /* 0x0000000034207984 */ /* 0x000fe60000000800 */
[----:B------:R-:W-:Y:S01]  /*6b60*/  PRMT R53, R40, 0x5410, R53 ;  /* 0x0000541028357816 */ /* 0x000fe20000000035 */
[----:B------:R-:W-:Y:S04]  /*6b70*/  LDS R34, [R52+0x8] ;  /* 0x0000080034227984 */ /* 0x000fe80000000800 */
[----:B------:R-:W-:Y:S04]  /*6b80*/  LDS R36, [R52+0x10] ;  /* 0x0000100034247984 */ /* 0x000fe80000000800 */
[----:B------:R-:W-:Y:S01]  /*6b90*/  LDS R38, [R52+0x18] ;  /* 0x0000180034267984 */ /* 0x000fe20000000800 */
[----:B------:R-:W-:Y:S06]  /*6ba0*/  BAR.SYNC.DEFER_BLOCKING 0x0 ;  /* 0x0000000000007b1d */ /* 0x000fec0000010000 */
[----:B------:R-:W-:Y:S04]  /*6bb0*/  STS [R47], R55 ;  /* 0x000000372f007388 */ /* 0x000fe80000000800 */
[----:B------:R0:W-:Y:S04]  /*6bc0*/  STS [R47+0x8], R57 ;  /* 0x000008392f007388 */ /* 0x0001e80000000800 */
[----:B------:R1:W-:Y:S04]  /*6bd0*/  STS [R47+0x10], R56 ;  /* 0x000010382f007388 */ /* 0x0003e80000000800 */
[----:B------:R-:W-:Y:S01]  /*6be0*/  STS [R47+0x18], R58 ;  /* 0x0000183a2f007388 */ /* 0x000fe20000000800 */
[----:B0-----:R-:W-:Y:S01]  /*6bf0*/  PRMT R57, R46, 0x9910, RZ ;  /* 0x000099102e397816 */ /* 0x001fe200000000ff */
[----:B------:R-:W-:Y:S01]  /*6c00*/  BAR.SYNC.DEFER_BLOCKING 0x0 ;  /* 0x0000000000007b1d */ /* 0x000fe20000010000 */
[----:B-1----:R-:W-:-:S02]  /*6c10*/  PRMT R56, R41, 0x7610, R50 ;  /* 0x0000761029387816 */ /* 0x002fc40000000032 */
[----:B------:R-:W-:Y:S02]  /*6c20*/  PRMT R50, R50, 0x7610, R41 ;  /* 0x0000761032327816 */ /* 0x000fe40000000029 */
[C---:B------:R-:W-:Y:S02]  /*6c30*/  LOP3.LUT R40, R53.reuse, R56, RZ, 0x3c, !PT ;  /* 0x0000003835287212 */ /* 0x040fe400078e3cff */
[----:B------:R-:W-:Y:S01]  /*6c40*/  LOP3.LUT R41, R53, R50, RZ, 0x3c, !PT ;  /* 0x0000003235297212 */ /* 0x000fe200078e3cff */
[----:B------:R-:W0:Y:S04]  /*6c50*/  @!P6 LDS R42, [R17+UR4] ;  /* 0x00000004112ae984 */ /* 0x000e280008000800 */
[----:B------:R-:W1:Y:S04]  /*6c60*/  @!P6 LDS R43, [R17+UR4+0x100] ;  /* 0x00010004112be984 */ /* 0x000e680008000800 */
[----:B------:R-:W2:Y:S04]  /*6c70*/  @!P6 LDS R44, [R17+UR4+0x200] ;  /* 0x00020004112ce984 */ /* 0x000ea80008000800 */
[----:B------:R-:W3:Y:S04]  /*6c80*/  @!P6 LDS R45, [R17+UR4+0x300] ;  /* 0x00030004112de984 */ /* 0x000ee80008000800 */
[----:B0-----:R-:W0:Y:S04]  /*6c90*/  SHFL.BFLY PT, R51, R42, 0x1, 0x1f ;  /* 0x0c201f002a337f89 */ /* 0x001e2800000e0000 */
[----:B-1----:R-:W1:Y:S04]  /*6ca0*/  SHFL.BFLY PT, R48, R43, 0x1, 0x1f ;  /* 0x0c201f002b307f89 */ /* 0x002e6800000e0000 */
[----:B--2---:R-:W2:Y:S04]  /*6cb0*/  SHFL.BFLY PT, R47, R44, 0x1, 0x1f ;  /* 0x0c201f002c2f7f89 */ /* 0x004ea800000e0000 */
[----:B---3--:R-:W3:Y:S01]  /*6cc0*/  SHFL.BFLY PT, R54, R45, 0x1, 0x1f ;  /* 0x0c201f002d367f89 */ /* 0x008ee200000e0000 */
[----:B0-----:R-:W-:Y:S01]  /*6cd0*/  IMAD.IADD R50, R42, 0x1, R51 ;  /* 0x000000012a327824 */ /* 0x001fe200078e0233 */
[----:B------:R-:W-:Y:S01]  /*6ce0*/  PRMT R42, R41, 0x7632, R42 ;  /* 0x00007632292a7816 */ /* 0x000fe2000000002a */
[----:B-1----:R-:W-:-:S03]  /*6cf0*/  IMAD.IADD R56, R43, 0x1, R48 ;  /* 0x000000012b387824 */ /* 0x002fc600078e0230 */
[----:B------:R-:W-:Y:S01]  /*6d00*/  @P1 STS [R17+UR4], R50 ;  /* 0x0000003211001988 */ /* 0x000fe20008000804 */
[----:B------:R-:W-:Y:S01]  /*6d10*/  PRMT R43, R40, 0x7632, R43 ;  /* 0x00007632282b7816 */ /* 0x000fe2000000002b */
[----:B--2---:R-:W-:Y:S02]  /*6d20*/  IMAD.IADD R58, R44, 0x1, R47 ;  /* 0x000000012c3a7824 */ /* 0x004fe400078e022f */
[----:B------:R-:W-:Y:S01]  /*6d30*/  @P1 STS [R17+UR4+0x100], R56 ;  /* 0x0001003811001988 */ /* 0x000fe20008000804 */
[-C--:B------:R-:W-:Y:S01]  /*6d40*/  LOP3.LUT R48, R40, R43.reuse, RZ, 0x3c, !PT ;  /* 0x0000002b28307212 */ /* 0x080fe200078e3cff */
[----:B---3--:R-:W-:Y:S02]  /*6d50*/  IMAD.IADD R54, R45, 0x1, R54 ;  /* 0x000000012d367824 */ /* 0x008fe400078e0236 */
[----:B------:R-:W-:Y:S01]  /*6d60*/  @P1 STS [R17+UR4+0x200], R58 ;  /* 0x0002003a11001988 */ /* 0x000fe20008000804 */
[----:B------:R-:W-:Y:S02]  /*6d70*/  SEL R48, R48, RZ, !P5 ;  /* 0x000000ff30307207 */ /* 0x000fe40006800000 */
[----:B------:R-:W-:Y:S01]  /*6d80*/  LOP3.LUT R46, R41, R42, RZ, 0x3c, !PT ;  /* 0x0000002a292e7212 */ /* 0x000fe200078e3cff */
[----:B------:R0:W-:Y:S01]  /*6d90*/  @P1 STS [R17+UR4+0x300], R54 ;  /* 0x0003003611001988 */ /* 0x0001e20008000804 */
[----:B------:R-:W-:-:S02]  /*6da0*/  LOP3.LUT R44, R48, R43, RZ, 0x3c, !PT ;  /* 0x0000002b302c7212 */ /* 0x000fc400078e3cff */
[----:B------:R-:W-:Y:S01]  /*6db0*/  SEL R46, R46, RZ, !P0 ;  /* 0x000000ff2e2e7207 */ /* 0x000fe20004000000 */
[----:B------:R-:W-:Y:S03]  /*6dc0*/  BAR.SYNC.DEFER_BLOCKING 0x0 ;  /* 0x0000000000007b1d */ /* 0x000fe60000010000 */
[----:B------:R-:W-:Y:S02]  /*6dd0*/  LOP3.LUT R45, R46, R42, RZ, 0x3c, !PT ;  /* 0x0000002a2e2d7212 */ /* 0x000fe400078e3cff */
[----:B0-----:R-:W-:Y:S02]  /*6de0*/  PRMT R54, R44, 0x9910, RZ ;  /* 0x000099102c367816 */ /* 0x001fe400000000ff */
[----:B------:R-:W-:Y:S02]  /*6df0*/  LOP3.LUT R44, R48, R40, RZ, 0x3c, !PT ;  /* 0x00000028302c7212 */ /* 0x000fe400078e3cff */
[----:B------:R-:W-:Y:S01]  /*6e00*/  PRMT R45, R45, 0x9910, RZ ;  /* 0x000099102d2d7816 */ /* 0x000fe200000000ff */
[----:B------:R-:W-:Y:S01]  /*6e10*/  IMAD R56, R57, R54, RZ ;  /* 0x0000003639387224 */ /* 0x000fe200078e02ff */
[----:B------:R-:W-:-:S02]  /*6e20*/  PRMT R50, R44, 0x9910, RZ ;  /* 0x000099102c327816 */ /* 0x000fc400000000ff */
[----:B------:R-:W-:Y:S01]  /*6e30*/  LOP3.LUT R44, R46, R41, RZ, 0x3c, !PT ;  /* 0x000000292e2c7212 */ /* 0x000fe200078e3cff */
[C---:B------:R-:W-:Y:S02]  /*6e40*/  IMAD R60, R57.reuse, R45, RZ ;  /* 0x0000002d393c7224 */ /* 0x040fe400078e02ff */
[----:B------:R-:W-:Y:S01]  /*6e50*/  IMAD R58, R57, R50, RZ ;  /* 0x00000032393a7224 */ /* 0x000fe200078e02ff */
[----:B------:R-:W0:Y:S04]  /*6e60*/  LDS R55, [R52] ;  /* 0x0000000034377984 */ /* 0x000e280000000800 */
[----:B------:R-:W1:Y:S04]  /*6e70*/  LDS R53, [R52+0x8] ;  /* 0x0000080034357984 */ /* 0x000e680000000800 */
[----:B------:R-:W-:Y:S04]  /*6e80*/  LDS R51, [R52+0x10] ;  /* 0x0000100034337984 */ /* 0x000fe80000000800 */
[----:B------:R2:W-:Y:S01]  /*6e90*/  LDS R47, [R52+0x18] ;  /* 0x00001800342f7984 */ /* 0x0005e20000000800 */
[----:B------:R-:W-:Y:S01]  /*6ea0*/  BAR.SYNC.DEFER_BLOCKING 0x0 ;  /* 0x0000000000007b1d */ /* 0x000fe20000010000 */
[----:B--2---:R-:W-:Y:S01]  /*6eb0*/  PRMT R52, R44, 0x9910, RZ ;  /* 0x000099102c347816 */ /* 0x004fe200000000ff */
[----:B------:R-:W-:-:S04]  /*6ec0*/  VIADD R44, R17, UR4 ;  /* 0x00000004112c7c36 */ /* 0x000fc80008000000 */
[----:B------:R-:W-:Y:S02]  /*6ed0*/  IMAD R61, R57, R52, RZ ;  /* 0x00000034393d7224 */ /* 0x000fe400078e02ff */
[----:B------:R-:W-:Y:S01]  /*6ee0*/  IMAD R44, R9, -0x2, R44 ;  /* 0xfffffffe092c7824 */ /* 0x000fe200078e022c */
[----:B------:R-:W-:Y:S01]  /*6ef0*/  STS.U16 [R49], R56 ;  /* 0x0000003831007388 */ /* 0x000fe20000000400 */
[----:B0-----:R-:W-:Y:S02]  /*6f00*/  FSETP.GEU.AND P0, PT, R32, R55, PT ;  /* 0x000000372000720b */ /* 0x001fe40003f0e000 */
[----:B------:R-:W-:Y:S01]  /*6f10*/  LOP3.LUT R32, R55, R32, RZ, 0x3c, !PT ;  /* 0x0000002037207212 */ /* 0x000fe200078e3cff */
[----:B------:R-:W-:Y:S01]  /*6f20*/  STS.U16 [R49+0x4], R58 ;  /* 0x0000043a31007388 */ /* 0x000fe20000000400 */
[----:B-1----:R-:W-:Y:S02]  /*6f30*/  FSETP.GEU.AND P4, PT, R34, R53, PT ;  /* 0x000000352200720b */ /* 0x002fe40003f8e000 */
[----:B------:R-:W-:Y:S01]  /*6f40*/  LOP3.LUT R34, R53, R34, RZ, 0x3c, !PT ;  /* 0x0000002235227212 */ /* 0x000fe200078e3cff */
[----:B------:R-:W-:Y:S03]  /*6f50*/  STS.U16 [R49+0x8], R60 ;  /* 0x0000083c31007388 */ /* 0x000fe60000000400 */
[----:B------:R-:W-:Y:S01]  /*6f60*/  SEL R34, R34, RZ, !P4 ;  /* 0x000000ff22227207 */ /* 0x000fe20006000000 */
[----:B------:R-:W-:Y:S03]  /*6f70*/  STS.U16 [R49+0xc], R61 ;  /* 0x00000c3d31007388 */ /* 0x000fe60000000400 */
[----:B------:R-:W-:Y:S01]  /*6f80*/  LOP3.LUT R35, R34, R35, RZ, 0x3c, !PT ;  /* 0x0000002322237212 */ /* 0x000fe200078e3cff */
[----:B------:R-:W-:Y:S06]  /*6f90*/  BAR.SYNC.DEFER_BLOCKING 0x0 ;  /* 0x0000000000007b1d */ /* 0x000fec0000010000 */
[----:B------:R-:W0:Y:S04]  /*6fa0*/  @!P6 LDS.U16 R7, [R44+0x80] ;  /* 0x000080002c07e984 */ /* 0x000e280000000400 */
[----:B------:R-:W1:Y:S04]  /*6fb0*/  @!P6 LDS.U16 R6, [R44+0x100] ;  /* 0x000100002c06e984 */ /* 0x000e680000000400 */
[----:B------:R-:W2:Y:S04]  /*6fc0*/  @!P6 LDS.U16 R8, [R44] ;  /* 0x000000002c08e984 */ /* 0x000ea80000000400 */
[----:B------:R-:W-:Y:S04]  /*6fd0*/  @!P6 LDS.U16 R5, [R44+0x180] ;  /* 0x000180002c05e984 */ /* 0x000fe80000000400 */
[----:B0-----:R-:W0:Y:S04]  /*6fe0*/  SHFL.BFLY PT, R56, R7, 0x1, 0x1f ;  /* 0x0c201f0007387f89 */ /* 0x001e2800000e0000 */
[----:B-1----:R-:W1:Y:S04]  /*6ff0*/  SHFL.BFLY PT, R58, R6, 0x1, 0x1f ;  /* 0x0c201f00063a7f89 */ /* 0x002e6800000e0000 */
[----:B--2---:R-:W2:Y:S01]  /*7000*/  SHFL.BFLY PT, R57, R8, 0x1, 0x1f ;  /* 0x0c201f0008397f89 */ /* 0x004ea200000e0000 */
[----:B0-----:R-:W-:-:S03]  /*7010*/  IMAD.IADD R59, R7, 0x1, R56 ;  /* 0x00000001073b7824 */ /* 0x001fc600078e0238 */
[----:B------:R-:W0:Y:S01]  /*7020*/  SHFL.BFLY PT, R56, R5, 0x1, 0x1f ;  /* 0x0c201f0005387f89 */ /* 0x000e2200000e0000 */
[----:B-1----:R-:W-:Y:S01]  /*7030*/  IMAD.IADD R61, R6, 0x1, R58 ;  /* 0x00000001063d7824 */ /* 0x002fe200078e023a */
[----:B------:R-:W-:Y:S02]  /*7040*/  PRMT R58, R16, 0x9910, RZ ;  /* 0x00009910103a7816 */ /* 0x000fe400000000ff */
[----:B------:R-:W-:Y:S01]  /*7050*/  @P1 STS.U16 [R44+0x80], R59 ;  /* 0x0000803b2c001388 */ /* 0x000fe20000000400 */
[----:B--2---:R-:W-:Y:S02]  /*7060*/  IMAD.IADD R57, R8, 0x1, R57 ;  /* 0x0000000108397824 */ /* 0x004fe400078e0239 */
[-C--:B------:R-:W-:Y:S01]  /*7070*/  IMAD R8, R45, R58.reuse, RZ ;  /* 0x0000003a2d087224 */ /* 0x080fe200078e02ff */
[----:B------:R-:W-:Y:S01]  /*7080*/  @P1 STS.U16 [R44+0x100], R61 ;  /* 0x0001003d2c001388 */ /* 0x000fe20000000400 */
[-C--:B------:R-:W-:Y:S02]  /*7090*/  IMAD R54, R54, R58.reuse, RZ ;  /* 0x0000003a36367224 */ /* 0x080fe400078e02ff */
[-C--:B------:R-:W-:Y:S01]  /*70a0*/  IMAD R50, R50, R58.reuse, RZ ;  /* 0x0000003a32327224 */ /* 0x080fe200078e02ff */
[----:B------:R-:W-:Y:S01]  /*70b0*/  @P1 STS.U16 [R44], R57 ;  /* 0x000000392c001388 */ /* 0x000fe20000000400 */
[----:B------:R-:W-:-:S02]  /*70c0*/  IMAD R52, R52, R58, RZ ;  /* 0x0000003a34347224 */ /* 0x000fc400078e02ff */
[----:B0-----:R-:W-:Y:S01]  /*70d0*/  IMAD.IADD R45, R5, 0x1, R56 ;  /* 0x00000001052d7824 */ /* 0x001fe200078e0238 */
[----:B------:R-:W-:-:S04]  /*70e0*/  SHF.R.U32.HI R56, RZ, 0x4, R9 ;  /* 0x00000004ff387819 */ /* 0x000fc80000011609 */
[----:B------:R0:W-:Y:S01]  /*70f0*/  @P1 STS.U16 [R44+0x180], R45 ;  /* 0x0001802d2c001388 */ /* 0x0001e20000000400 */
[----:B------:R-:W-:Y:S01]  /*7100*/  BAR.SYNC.DEFER_BLOCKING 0x0 ;  /* 0x0000000000007b1d */ /* 0x000fe20000010000 */
[----:B0-----:R-:W-:Y:S02]  /*7110*/  SGXT.U32 R45, R56, 0x1 ;  /* 0x00000001382d781a */ /* 0x001fe40000000000 */
[----:B------:R-:W-:Y:S02]  /*7120*/  SEL R56, R32, RZ, !P0 ;  /* 0x000000ff20387207 */ /* 0x000fe40004000000 */
[----:B------:R-:W-:Y:S02]  /*7130*/  LOP3.LUT R32, R45, 0x1, RZ, 0x3c, !PT ;  /* 0x000000012d207812 */ /* 0x000fe400078e3cff */
[----:B------:R-:W-:Y:S01]  /*7140*/  LOP3.LUT R56, R56, R33, RZ, 0x3c, !PT ;  /* 0x0000002138387212 */ /* 0x000fe200078e3cff */
[----:B------:R-:W-:Y:S04]  /*7150*/  LDS.U16 R55, [R31] ;  /* 0x000000001f377984 */ /* 0x000fe80000000400 */
[----:B------:R-:W-:Y:S04]  /*7160*/  LDS.U16 R6, [R31+0x4] ;  /* 0x000004001f067984 */ /* 0x000fe80000000400 */
[----:B------:R-:W-:Y:S04]  /*7170*/  LDS.U16 R5, [R31+0x8] ;  /* 0x000008001f057984 */ /* 0x000fe80000000400 */
[----:B------:R-:W-:Y:S01]  /*7180*/  LDS.U16 R7, [R31+0xc] ;  /* 0x00000c001f077984 */ /* 0x000fe20000000400 */
[----:B------:R-:W-:Y:S06]  /*7190*/  BAR.SYNC.DEFER_BLOCKING 0x0 ;  /* 0x0000000000007b1d */ /* 0x000fec0000010000 */
[----:B------:R0:W-:Y:S04]  /*71a0*/  STS.U16 [R49], R54 ;  /* 0x0000003631007388 */ /* 0x0001e80000000400 */
[----:B------:R-:W-:Y:S04]  /*71b0*/  STS.U16 [R49+0x4], R50 ;  /* 0x0000043231007388 */ /* 0x000fe80000000400 */
[----:B------:R1:W-:Y:S01]  /*71c0*/  STS.U16 [R49+0x8], R8 ;  /* 0x0000080831007388 */ /* 0x0003e20000000400 */
[----:B0-----:R-:W-:-:S03]  /*71d0*/  IMAD R54, R32, R56, RZ ;  /* 0x0000003820367224 */ /* 0x001fc600078e02ff */
[----:B------:R-:W-:Y:S01]  /*71e0*/  STS.U16 [R49+0xc], R52 ;  /* 0x00000c3431007388 */ /* 0x000fe20000000400 */
[----:B------:R-:W-:Y:S01]  /*71f0*/  BAR.SYNC.DEFER_BLOCKING 0x0 ;  /* 0x0000000000007b1d */ /* 0x000fe20000010000 */
[----:B-1----:R-:W-:-:S05]  /*7200*/  IMAD R8, R45, R56, RZ ;  /* 0x000000382d087224 */ /* 0x002fca00078e02ff */
[----:B------:R-:W0:Y:S04]  /*7210*/  SHFL.BFLY PT, R33, R54, 0x10, 0x1f ;  /* 0x0e001f0036217f89 */ /* 0x000e2800000e0000 */
[----:B------:R-:W1:Y:S04]  /*7220*/  SHFL.BFLY PT, R49, R8, 0x10, 0x1f ;  /* 0x0e001f0008317f89 */ /* 0x000e6800000e0000 */
[----:B------:R-:W2:Y:S04]  /*7230*/  @!P6 LDS.U16 R4, [R44] ;  /* 0x000000002c04e984 */ /* 0x000ea80000000400 */
[----:B------:R-:W3:Y:S04]  /*7240*/  @!P6 LDS.U16 R3, [R44+0x80] ;  /* 0x000080002c03e984 */ /* 0x000ee80000000400 */
[----:B------:R-:W4:Y:S01]  /*7250*/  @!P6 LDS.U16 R2, [R44+0x100] ;  /* 0x000100002c02e984 */ /* 0x000f220000000400 */
[----:B0-----:R-:W-:-:S03]  /*7260*/  IMAD.IADD R33, R54, 0x1, R33 ;  /* 0x0000000136217824 */ /* 0x001fc600078e0221 */
[----:B------:R-:W0:Y:S01]  /*7270*/  @!P6 LDS.U16 R0, [R44+0x180] ;  /* 0x000180002c00e984 */ /* 0x000e220000000400 */
[----:B-1----:R-:W-:-:S05]  /*7280*/  IMAD.IADD R52, R8, 0x1, R49 ;  /* 0x0000000108347824 */ /* 0x002fca00078e0231 */
[----:B------:R-:W-:Y:S02]  /*7290*/  FSETP.GEU.AND P2, PT, R33, R52, PT ;  /* 0x000000342100720b */ /* 0x000fe40003f4e000 */
[----:B------:R-:W-:-:S04]  /*72a0*/  LOP3.LUT R52, R52, R33, RZ, 0x3c, !PT ;  /* 0x0000002134347212 */ /* 0x000fc800078e3cff */
[----:B------:R-:W-:-:S04]  /*72b0*/  SEL R53, R52, RZ, !P2 ;  /* 0x000000ff34357207 */ /* 0x000fc80005000000 */
[----:B------:R-:W-:-:S05]  /*72c0*/  LOP3.LUT R8, R53, R56, RZ, 0x3c, !PT ;  /* 0x0000003835087212 */ /* 0x000fca00078e3cff */
[----:B------:R-:W-:-:S05]  /*72d0*/  IMAD R34, R25, R8, RZ ;  /* 0x0000000819227224 */ /* 0x000fca00078e02ff */
[----:B------:R-:W1:Y:S04]  /*72e0*/  SHFL.BFLY PT, R53, R34, 0x8, 0x1f ;  /* 0x0d001f0022357f89 */ /* 0x000e6800000e0000 */
[----:B--2---:R-:W2:Y:S04]  /*72f0*/  SHFL.BFLY PT, R57, R4, 0x1, 0x1f ;  /* 0x0c201f0004397f89 */ /* 0x004ea800000e0000 */
[----:B---3--:R-:W3:Y:S04]  /*7300*/  SHFL.BFLY PT, R50, R3, 0x1, 0x1f ;  /* 0x0c201f0003327f89 */ /* 0x008ee800000e0000 */
[----:B----4-:R-:W4:Y:S04]  /*7310*/  SHFL.BFLY PT, R33, R2, 0x1, 0x1f ;  /* 0x0c201f0002217f89 */ /* 0x010f2800000e0000 */
[----:B0-----:R-:W0:Y:S01]  /*7320*/  SHFL.BFLY PT, R49, R0, 0x1, 0x1f ;  /* 0x0c201f0000317f89 */ /* 0x001e2200000e0000 */
[----:B-1----:R-:W-:-:S02]  /*7330*/  IMAD.IADD R34, R34, 0x1, R53 ;  /* 0x0000000122227824 */ /* 0x002fc400078e0235 */
[----:B--2---:R-:W-:Y:S02]  /*7340*/  IMAD.IADD R57, R4, 0x1, R57 ;  /* 0x0000000104397824 */ /* 0x004fe400078e0239 */
[----:B------:R-:W-:Y:S02]  /*7350*/  IMAD R4, R26, R8, RZ ;  /* 0x000000081a047224 */ /* 0x000fe400078e02ff */
[----:B---3--:R-:W-:Y:S01]  /*7360*/  IMAD.IADD R59, R3, 0x1, R50 ;  /* 0x00000001033b7824 */ /* 0x008fe200078e0232 */
[----:B------:R-:W-:Y:S01]  /*7370*/  @P1 STS.U16 [R44], R57 ;  /* 0x000000392c001388 */ /* 0x000fe20000000400 */
[----:B----4-:R-:W-:-:S03]  /*7380*/  IMAD.IADD R33, R2, 0x1, R33 ;  /* 0x0000000102217824 */ /* 0x010fc600078e0221 */
[----:B------:R-:W-:Y:S01]  /*7390*/  @P1 STS.U16 [R44+0x80], R59 ;  /* 0x0000803b2c001388 */ /* 0x000fe20000000400 */
[-C--:B------:R-:W-:Y:S02]  /*73a0*/  IMAD R2, R32, R35.reuse, RZ ;  /* 0x0000002320027224 */ /* 0x080fe400078e02ff */
[----:B0-----:R-:W-:Y:S01]  /*73b0*/  IMAD.IADD R49, R0, 0x1, R49 ;  /* 0x0000000100317824 */ /* 0x001fe200078e0231 */
[----:B------:R-:W-:Y:S01]  /*73c0*/  @P1 STS.U16 [R44+0x100], R33 ;  /* 0x000100212c001388 */ /* 0x000fe20000000400 */
[----:B------:R-:W-:-:S03]  /*73d0*/  IMAD R0, R45, R35, RZ ;  /* 0x000000232d007224 */ /* 0x000fc600078e02ff */
[----:B------:R-:W-:Y:S01]  /*73e0*/  @P1 STS.U16 [R44+0x180], R49 ;  /* 0x000180312c001388 */ /* 0x000fe20000000400 */
[----:B------:R-:W-:Y:S01]  /*73f0*/  BAR.SYNC.DEFER_BLOCKING 0x0 ;  /* 0x0000000000007b1d */ /* 0x000fe20000010000 */
[----:B------:R-:W-:Y:S02]  /*7400*/  FSETP.GEU.AND P1, PT, R36, R51, PT ;  /* 0x000000332400720b */ /* 0x000fe40003f2e000 */
[----:B------:R-:W-:-:S03]  /*7410*/  LOP3.LUT R36, R51, R36, RZ, 0x3c, !PT ;  /* 0x0000002433247212 */ /* 0x000fc600078e3cff */
[----:B------:R-:W0:Y:S04]  /*7420*/  SHFL.BFLY PT, R3, R4, 0x8, 0x1f ;  /* 0x0d001f0004037f89 */ /* 0x000e2800000e0000 */
[----:B------:R-:W1:Y:S04]  /*7430*/  SHFL.BFLY PT, R57, R2, 0x10, 0x1f ;  /* 0x0e001f0002397f89 */ /* 0x000e6800000e0000 */
[----:B------:R-:W2:Y:S04]  /*7440*/  SHFL.BFLY PT, R61, R0, 0x10, 0x1f ;  /* 0x0e001f00003d7f89 */ /* 0x000ea800000e0000 */
[----:B------:R-:W3:Y:S01]  /*7450*/  LDS.U16 R50, [R31] ;  /* 0x000000001f327984 */ /* 0x000ee20000000400 */
[----:B0-----:R-:W-:Y:S01]  /*7460*/  IMAD.IADD R3, R4, 0x1, R3 ;  /* 0x0000000104037824 */ /* 0x001fe200078e0203 */
[----:B------:R-:W-:Y:S01]  /*7470*/  SEL R4, R36, RZ, !P1 ;  /* 0x000000ff24047207 */ /* 0x000fe20004800000 */
[----:B-1----:R-:W-:-:S03]  /*7480*/  IMAD.IADD R57, R2, 0x1, R57 ;  /* 0x0000000102397824 */ /* 0x002fc600078e0239 */
[----:B------:R-:W-:Y:S02]  /*7490*/  FSETP.GEU.AND P5, PT, R3, R34, PT ;  /* 0x000000220300720b */ /* 0x000fe40003fae000 */
[----:B------:R-:W-:Y:S01]  /*74a0*/  LOP3.LUT R3, R34, R3, RZ, 0x3c, !PT ;  /* 0x0000000322037212 */ /* 0x000fe200078e3cff */
[----:B--2---:R-:W-:Y:S01]  /*74b0*/  IMAD.IADD R2, R0, 0x1, R61 ;  /* 0x0000000100027824 */ /* 0x004fe200078e023d */
[----:B------:R-:W-:Y:S01]  /*74c0*/  LDS.U16 R34, [R31+0x8] ;  /* 0x000008001f227984 */ /* 0x000fe20000000400 */
[----:B------:R-:W-:Y:S02]  /*74d0*/  LOP3.LUT R4, R4, R37, RZ, 0x3c, !PT ;  /* 0x0000002504047212 */ /* 0x000fe400078e3cff */
[----:B------:R-:W-:Y:S02]  /*74e0*/  SEL R3, R3, RZ, !P5 ;  /* 0x000000ff03037207 */ /* 0x000fe40006800000 */
[----:B------:R-:W-:Y:S01]  /*74f0*/  FSETP.GEU.AND P6, PT, R57, R2, PT ;  /* 0x000000023900720b */ /* 0x000fe20003fce000 */
[----:B------:R-:W-:Y:S01]  /*7500*/  IMAD R49, R45, R4, RZ ;  /* 0x000000042d317224 */ /* 0x000fe200078e02ff */
[----:B------:R-:W-:-:S02]  /*7510*/  LOP3.LUT R0, R3, R8, RZ, 0x3c, !PT ;  /* 0x0000000803007212 */ /* 0x000fc400078e3cff */
[----:B------:R-:W-:Y:S02]  /*7520*/  LOP3.LUT R2, R2, R57, RZ, 0x3c, !PT ;  /* 0x0000003902027212 */ /* 0x000fe400078e3cff */
[----:B------:R-:W0:Y:S01]  /*7530*/  SHFL.BFLY PT, R54, R49, 0x10, 0x1f ;  /* 0x0e001f0031367f89 */ /* 0x000e2200000e0000 */
[-C--:B------:R-:W-:Y:S01]  /*7540*/  IMAD R8, R22, R0.reuse, RZ ;  /* 0x0000000016087224 */ /* 0x080fe200078e02ff */
[----:B------:R-:W-:Y:S01]  /*7550*/  SEL R2, R2, RZ, !P6 ;  /* 0x000000ff02027207 */ /* 0x000fe20007000000 */
[----:B------:R-:W-:-:S03]  /*7560*/  IMAD R44, R21, R0, RZ ;  /* 0x00000000152c7224 */ /* 0x000fc600078e02ff */
[----:B------:R-:W1:Y:S01]  /*7570*/  SHFL.BFLY PT, R33, R8, 0x4, 0x1f ;  /* 0x0c801f0008217f89 */ /* 0x000e6200000e0000 */
[----:B------:R-:W-:Y:S01]  /*7580*/  LOP3.LUT R3, R2, R35, RZ, 0x3c, !PT ;  /* 0x0000002302037212 */ /* 0x000fe200078e3cff */
[----:B------:R-:W-:Y:S02]  /*7590*/  IMAD R2, R32, R4, RZ ;  /* 0x0000000420027224 */ /* 0x000fe400078e02ff */
[----:B------:R-:W-:Y:S01]  /*75a0*/  LDS.U16 R35, [R31+0x4] ;  /* 0x000004001f237984 */ /* 0x000fe20000000400 */
[----:B---3--:R-:W-:Y:S01]  /*75b0*/  LOP3.LUT R50, R50, R55, RZ, 0x3c, !PT ;  /* 0x0000003732327212 */ /* 0x008fe200078e3cff */
[-C--:B------:R-:W-:Y:S02]  /*75c0*/  IMAD R36, R26, R3.reuse, RZ ;  /* 0x000000031a247224 */ /* 0x080fe400078e02ff */
[----:B------:R-:W2:Y:S01]  /*75d0*/  SHFL.BFLY PT, R57, R44, 0x4, 0x1f ;  /* 0x0c801f002c397f89 */ /* 0x000ea200000e0000 */
[----:B------:R-:W-:Y:S01]  /*75e0*/  IMAD R37, R25, R3, RZ ;  /* 0x0000000319257224 */ /* 0x000fe200078e02ff */
[----:B------:R-:W-:-:S02]  /*75f0*/  SEL R52, R50, RZ, !P0 ;  /* 0x000000ff32347207 */ /* 0x000fc40004000000 */
[----:B------:R3:W-:Y:S02]  /*7600*/  LDS.U16 R50, [R31+0xc] ;  /* 0x00000c001f327984 */ /* 0x0007e40000000400 */
[----:B------:R-:W-:Y:S02]  /*7610*/  LOP3.LUT R43, R52, R48, R43, 0x96, !PT ;  /* 0x00000030342b7212 */ /* 0x000fe400078e962b */
[----:B------:R-:W4:Y:S02]  /*7620*/  SHFL.BFLY PT, R53, R36, 0x8, 0x1f ;  /* 0x0d001f0024357f89 */ /* 0x000f2400000e0000 */
[----:B------:R-:W-:Y:S01]  /*7630*/  PRMT R56, R43, 0x9910, RZ ;  /* 0x000099102b387816 */ /* 0x000fe200000000ff */
[----:B0-----:R-:W-:Y:S01]  /*7640*/  IMAD.IADD R54, R49, 0x1, R54 ;  /* 0x0000000131367824 */ /* 0x001fe200078e0236 */
[----:B------:R-:W0:Y:S01]  /*7650*/  SHFL.BFLY PT, R51, R2, 0x10, 0x1f ;  /* 0x0e001f0002337f89 */ /* 0x000e2200000e0000 */
[----:B------:R-:W-:Y:S01]  /*7660*/  LOP3.LUT R34, R34, R5, RZ, 0x3c, !PT ;  /* 0x0000000522227212 */ /* 0x000fe200078e3cff */
[----:B-1----:R-:W-:-:S02]  /*7670*/  IMAD.IADD R55, R8, 0x1, R33 ;  /* 0x0000000108377824 */ /* 0x002fc400078e0221 */
[----:B------:R-:W1:Y:S01]  /*7680*/  SHFL.BFLY PT, R52, R37, 0x8, 0x1f ;  /* 0x0d001f0025347f89 */ /* 0x000e6200000e0000 */
[-C--:B------:R-:W-:Y:S02]  /*7690*/  IMAD R8, R29, R56.reuse, RZ ;  /* 0x000000381d087224 */ /* 0x080fe400078e02ff */
[----:B------:R-:W-:-:S03]  /*76a0*/  IMAD R33, R28, R56, RZ ;  /* 0x000000381c217224 */ /* 0x000fc600078e02ff */
[----:B---3--:R-:W-:Y:S01]  /*76b0*/  LOP3.LUT R31, R8, 0xffff, RZ, 0xc0, !PT ;  /* 0x0000ffff081f7812 */ /* 0x008fe200078ec0ff */
[----:B--2---:R-:W-:Y:S01]  /*76c0*/  IMAD.IADD R56, R44, 0x1, R57 ;  /* 0x000000012c387824 */ /* 0x004fe200078e0239 */
[----:B------:R-:W-:-:S04]  /*76d0*/  LOP3.LUT R44, R33, 0xffff, RZ, 0xc0, !PT ;  /* 0x0000ffff212c7812 */ /* 0x000fc800078ec0ff */
[----:B------:R-:W2:Y:S01]  /*76e0*/  SHFL.BFLY PT, R31, R31, 0x10, 0x1f ;  /* 0x0e001f001f1f7f89 */ /* 0x000ea200000e0000 */
[----:B----4-:R-:W-:-:S03]  /*76f0*/  IMAD.IADD R53, R36, 0x1, R53 ;  /* 0x0000000124357824 */ /* 0x010fc600078e0235 */
[----:B------:R-:W3:Y:S01]  /*7700*/  SHFL.BFLY PT, R44, R44, 0x10, 0x1f ;  /* 0x0e001f002c2c7f89 */ /* 0x000ee200000e0000 */
[----:B------:R-:W-:Y:S01]  /*7710*/  LOP3.LUT R6, R35, R6, RZ, 0x3c, !PT ;  /* 0x0000000623067212 */ /* 0x000fe200078e3cff */
[----:B0-----:R-:W-:Y:S01]  /*7720*/  IMAD.IADD R51, R2, 0x1, R51 ;  /* 0x0000000102337824 */ /* 0x001fe200078e0233 */
[----:B------:R-:W-:Y:S02]  /*7730*/  SEL R35, R34, RZ, !P1 ;  /* 0x000000ff22237207 */ /* 0x000fe40004800000 */
[----:B------:R-:W-:Y:S01]  /*7740*/  SEL R5, R6, RZ, !P4 ;  /* 0x000000ff06057207 */ /* 0x000fe20006000000 */
[----:B-1----:R-:W-:Y:S01]  /*7750*/  IMAD.IADD R52, R37, 0x1, R52 ;  /* 0x0000000125347824 */ /* 0x002fe200078e0234 */
[----:B------:R-:W-:Y:S02]  /*7760*/  FSETP.GEU.AND P4, PT, R38, R47, PT ;  /* 0x0000002f2600720b */ /* 0x000fe40003f8e000 */
[----:B------:R-:W-:Y:S02]  /*7770*/  LOP3.LUT R7, R50, R7, RZ, 0x3c, !PT ;  /* 0x0000000732077212 */ /* 0x000fe400078e3cff */
[----:B------:R-:W-:-:S02]  /*7780*/  LOP3.LUT R40, R5, R48, R40, 0x96, !PT ;  /* 0x0000003005287212 */ /* 0x000fc400078e9628 */
[----:B------:R-:W-:Y:S02]  /*7790*/  SEL R7, R7, RZ, !P4 ;  /* 0x000000ff07077207 */ /* 0x000fe40006000000 */
[----:B------:R-:W-:Y:S02]  /*77a0*/  LOP3.LUT R42, R35, R46, R42, 0x96, !PT ;  /* 0x0000002e232a7212 */ /* 0x000fe400078e962a */
[----:B------:R-:W-:Y:S01]  /*77b0*/  LOP3.LUT R41, R7, R46, R41, 0x96, !PT ;  /* 0x0000002e07297212 */ /* 0x000fe200078e9629 */
[----:B--2---:R-:W-:Y:S01]  /*77c0*/  IMAD.IADD R8, R8, 0x1, R31 ;  /* 0x0000000108087824 */ /* 0x004fe200078e021f */
[----:B------:R-:W-:Y:S02]  /*77d0*/  PRMT R7, R40, 0x9910, RZ ;  /* 0x0000991028077816 */ /* 0x000fe400000000ff */
[----:B------:R-:W-:Y:S01]  /*77e0*/  PRMT R5, R42, 0x9910, RZ ;  /* 0x000099102a057816 */ /* 0x000fe200000000ff */
[----:B---3--:R-:W-:Y:S01]  /*77f0*/  IMAD.IADD R33, R33, 0x1, R44 ;  /* 0x0000000121217824 */ /* 0x008fe200078e022c */
[----:B------:R-:W-:Y:S01]  /*7800*/  LOP3.LUT R38, R47, R38, RZ, 0x3c, !PT ;  /* 0x000000262f267212 */ /* 0x000fe200078e3cff */
[-C--:B------:R-:W-:Y:S01]  /*7810*/  IMAD R31, R28, R7.reuse, RZ ;  /* 0x000000071c1f7224 */ /* 0x080fe200078e02ff */
[----:B------:R-:W-:Y:S01]  /*7820*/  PRMT R35, R41, 0x9910, RZ ;  /* 0x0000991029237816 */ /* 0x000fe200000000ff */
[----:B------:R-:W-:Y:S01]  /*7830*/  IMAD R7, R29, R7, RZ ;  /* 0x000000071d077224 */ /* 0x000fe200078e02ff */
[----:B------:R-:W-:Y:S01]  /*7840*/  SEL R38, R38, RZ, !P4 ;  /* 0x000000ff26267207 */ /* 0x000fe20006000000 */
[-C--:B------:R-:W-:Y:S01]  /*7850*/  IMAD R6, R28, R5.reuse, RZ ;  /* 0x000000051c067224 */ /* 0x080fe200078e02ff */
[----:B------:R-:W-:Y:S01]  /*7860*/  LOP3.LUT R36, R31, 0xffff, RZ, 0xc0, !PT ;  /* 0x0000ffff1f247812 */ /* 0x000fe200078ec0ff */
[----:B------:R-:W-:Y:S01]  /*7870*/  IMAD R5, R29, R5, RZ ;  /* 0x000000051d057224 */ /* 0x000fe200078e02ff */
[----:B------:R-:W-:Y:S01]  /*7880*/  LOP3.LUT R39, R38, R39, RZ, 0x3c, !PT ;  /* 0x0000002726277212 */ /* 0x000fe200078e3cff */
[-C--:B------:R-:W-:Y:S01]  /*7890*/  IMAD R28, R28, R35.reuse, RZ ;  /* 0x000000231c1c7224 */ /* 0x080fe200078e02ff */
[----:B------:R-:W-:Y:S01]  /*78a0*/  LOP3.LUT R38, R7, 0xffff, RZ, 0xc0, !PT ;  /* 0x0000ffff07267812 */ /* 0x000fe200078ec0ff */
[----:B------:R-:W-:Y:S01]  /*78b0*/  IMAD R29, R29, R35, RZ ;  /* 0x000000231d1d7224 */ /* 0x000fe200078e02ff */
[----:B------:R-:W-:Y:S01]  /*78c0*/  LOP3.LUT R35, R6, 0xffff, RZ, 0xc0, !PT ;  /* 0x0000ffff06237812 */ /* 0x000fe200078ec0ff */
[-C--:B------:R-:W-:Y:S01]  /*78d0*/  IMAD R32, R32, R39.reuse, RZ ;  /* 0x0000002720207224 */ /* 0x080fe200078e02ff */
[----:B------:R-:W-:Y:S01]  /*78e0*/  LOP3.LUT R44, R5, 0xffff, RZ, 0xc0, !PT ;  /* 0x0000ffff052c7812 */ /* 0x000fe200078ec0ff */
[----:B------:R-:W-:Y:S01]  /*78f0*/  IMAD R45, R45, R39, RZ ;  /* 0x000000272d2d7224 */ /* 0x000fe200078e02ff */
[----:B------:R-:W-:Y:S01]  /*7900*/  LOP3.LUT R37, R28, 0xffff, RZ, 0xc0, !PT ;  /* 0x0000ffff1c257812 */ /* 0x000fe200078ec0ff */
[----:B------:R-:W0:Y:S01]  /*7910*/  SHFL.BFLY PT, R36, R36, 0x10, 0x1f ;  /* 0x0e001f0024247f89 */ /* 0x000e2200000e0000 */
[----:B------:R-:W-:-:S02]  /*7920*/  LOP3.LUT R46, R29, 0xffff, RZ, 0xc0, !PT ;  /* 0x0000ffff1d2e7812 */ /* 0x000fc400078ec0ff */
[----:B------:R-:W-:Y:S01]  /*7930*/  FSETP.GEU.AND P0, PT, R51, R54, PT ;  /* 0x000000363300720b */ /* 0x000fe20003f0e000 */
[----:B------:R-:W1:Y:S01]  /*7940*/  SHFL.BFLY PT, R38, R38, 0x10, 0x1f ;  /* 0x0e001f0026267f89 */ /* 0x000e6200000e0000 */
[----:B------:R-:W-:Y:S02]  /*7950*/  LOP3.LUT R51, R54, R51, RZ, 0x3c, !PT ;  /* 0x0000003336337212 */ /* 0x000fe400078e3cff */
[----:B------:R-:W-:Y:S01]  /*7960*/  FSETP.GEU.AND P4, PT, R55, R56, PT ;  /* 0x000000383700720b */ /* 0x000fe20003f8e000 */
[----:B------:R-:W2:Y:S01]  /*7970*/  SHFL.BFLY PT, R35, R35, 0x10, 0x1f ;  /* 0x0e001f0023237f89 */ /* 0x000ea200000e0000 */
[----:B------:R-:W-:Y:S02]  /*7980*/  LOP3.LUT R2, R56, R55, RZ, 0x3c, !PT ;  /* 0x0000003738027212 */ /* 0x000fe400078e3cff */
[----:B------:R-:W-:Y:S01]  /*7990*/  FSETP.GEU.AND P1, PT, R53, R52, PT ;  /* 0x000000343500720b */ /* 0x000fe20003f2e000 */
[----:B------:R-:W3:Y:S01]  /*79a0*/  SHFL.BFLY PT, R44, R44, 0x10, 0x1f ;  /* 0x0e001f002c2c7f89 */ /* 0x000ee200000e0000 */
[----:B------:R-:W-:-:S02]  /*79b0*/  LOP3.LUT R52, R52, R53, RZ, 0x3c, !PT ;  /* 0x0000003534347212 */ /* 0x000fc400078e3cff */
[----:B------:R-:W-:Y:S01]  /*79c0*/  SEL R51, R51, RZ, !P0 ;  /* 0x000000ff33337207 */ /* 0x000fe20004000000 */
[----:B------:R-:W4:Y:S01]  /*79d0*/  SHFL.BFLY PT, R55, R32, 0x10, 0x1f ;  /* 0x0e001f0020377f89 */ /* 0x000f2200000e0000 */
[----:B------:R-:W-:Y:S02]  /*79e0*/  SEL R52, R52, RZ, !P1 ;  /* 0x000000ff34347207 */ /* 0x000fe40004800000 */
[----:B------:R-:W-:Y:S01]  /*79f0*/  LOP3.LUT R4, R51, R4, RZ, 0x3c, !PT ;  /* 0x0000000433047212 */ /* 0x000fe200078e3cff */
[----:B------:R-:W5:Y:S01]  /*7a00*/  SHFL.BFLY PT, R54, R45, 0x10, 0x1f ;  /* 0x0e001f002d367f89 */ /* 0x000f6200000e0000 */
[----:B------:R-:W-:Y:S02]  /*7a10*/  LOP3.LUT R3, R52, R3, RZ, 0x3c, !PT ;  /* 0x0000000334037212 */ /* 0x000fe400078e3cff */
[----:B------:R-:W-:Y:S01]  /*7a20*/  LOP3.LUT R8, R8, R33, RZ, 0x3c, !PT ;  /* 0x0000002108087212 */ /* 0x000fe200078e3cff */
[----:B------:R-:W5:Y:S01]  /*7a30*/  SHFL.BFLY PT, R37, R37, 0x10, 0x1f ;  /* 0x0e001f0025257f89 */ /* 0x000f6200000e0000 */
[-C--:B------:R-:W-:Y:S01]  /*7a40*/  IMAD R34, R25, R4.reuse, RZ ;  /* 0x0000000419227224 */ /* 0x080fe200078e02ff */
[----:B------:R-:W-:Y:S01]  /*7a50*/  SEL R33, R2, RZ, !P4 ;  /* 0x000000ff02217207 */ /* 0x000fe20006000000 */
[----:B------:R-:W-:Y:S01]  /*7a60*/  IMAD R47, R26, R4, RZ ;  /* 0x000000041a2f7224 */ /* 0x000fe200078e02ff */
[----:B------:R-:W5:Y:S01]  /*7a70*/  SHFL.BFLY PT, R46, R46, 0x10, 0x1f ;  /* 0x0e001f002e2e7f89 */ /* 0x000f6200000e0000 */
[-C--:B------:R-:W-:Y:S01]  /*7a80*/  IMAD R52, R21, R3.reuse, RZ ;  /* 0x0000000315347224 */ /* 0x080fe200078e02ff */
[----:B------:R-:W-:Y:S01]  /*7a90*/  SEL R8, R8, RZ, !P2 ;  /* 0x000000ff08087207 */ /* 0x000fe20005000000 */
[----:B------:R-:W-:Y:S01]  /*7aa0*/  IMAD R50, R22, R3, RZ ;  /* 0x0000000316327224 */ /* 0x000fe200078e02ff */
[----:B------:R-:W5:Y:S01]  /*7ab0*/  SHFL.BFLY PT, R49, R34, 0x8, 0x1f ;  /* 0x0d001f0022317f89 */ /* 0x000f6200000e0000 */
[----:B0-----:R-:W-:Y:S01]  /*7ac0*/  IMAD.IADD R36, R31, 0x1, R36 ;  /* 0x000000011f247824 */ /* 0x001fe200078e0224 */
[----:B------:R-:W-:Y:S01]  /*7ad0*/  LOP3.LUT R43, R8, R43, RZ, 0x3c, !PT ;  /* 0x0000002b082b7212 */ /* 0x000fe200078e3cff */
[----:B-1----:R-:W-:Y:S01]  /*7ae0*/  IMAD.IADD R7, R7, 0x1, R38 ;  /* 0x0000000107077824 */ /* 0x002fe200078e0226 */
[----:B------:R-:W0:Y:S01]  /*7af0*/  SHFL.BFLY PT, R48, R47, 0x8, 0x1f ;  /* 0x0d001f002f307f89 */ /* 0x000e2200000e0000 */
[----:B--2---:R-:W-:Y:S01]  /*7b00*/  IMAD.IADD R35, R6, 0x1, R35 ;  /* 0x0000000106237824 */ /* 0x004fe200078e0223 */
[----:B------:R-:W-:Y:S01]  /*7b10*/  LOP3.LUT R0, R33, R0, RZ, 0x3c, !PT ;  /* 0x0000000021007212 */ /* 0x000fe200078e3cff */
[----:B---3--:R-:W-:Y:S01]  /*7b20*/  IMAD.IADD R44, R5, 0x1, R44 ;  /* 0x00000001052c7824 */ /* 0x008fe200078e022c */
[----:B------:R-:W1:Y:S01]  /*7b30*/  SHFL.BFLY PT, R51, R52, 0x4, 0x1f ;  /* 0x0c801f0034337f89 */ /* 0x000e6200000e0000 */
[----:B----4-:R-:W-:Y:S01]  /*7b40*/  IMAD.IADD R55, R32, 0x1, R55 ;  /* 0x0000000120377824 */ /* 0x010fe200078e0237 */
[----:B------:R-:W-:Y:S01]  /*7b50*/  LOP3.LUT R7, R7, R36, RZ, 0x3c, !PT ;  /* 0x0000002407077212 */ /* 0x000fe200078e3cff */
[----:B------:R-:W-:Y:S01]  /*7b60*/  IMAD R5, R13, R0, RZ ;  /* 0x000000000d057224 */ /* 0x000fe200078e02ff */
[----:B------:R-:W2:Y:S01]  /*7b70*/  SHFL.BFLY PT, R53, R50, 0x4, 0x1f ;  /* 0x0c801f0032357f89 */ /* 0x000ea200000e0000 */
[----:B-----5:R-:W-:Y:S01]  /*7b80*/  IMAD.IADD R54, R45, 0x1, R54 ;  /* 0x000000012d367824 */ /* 0x020fe200078e0236 */
[----:B------:R-:W-:Y:S01]  /*7b90*/  LOP3.LUT R35, R44, R35, RZ, 0x3c, !PT ;  /* 0x000000232c237212 */ /* 0x000fe200078e3cff */
[----:B------:R-:W-:Y:S01]  /*7ba0*/  IMAD.IADD R37, R28, 0x1, R37 ;  /* 0x000000011c257824 */ /* 0x000fe200078e0225 */
[----:B------:R-:W-:Y:S01]  /*7bb0*/  SEL R7, R7, RZ, !P6 ;  /* 0x000000ff07077207 */ /* 0x000fe20007000000 */
[----:B------:R-:W3:Y:S01]  /*7bc0*/  SHFL.BFLY PT, R44, R5, 0x2, 0x1f ;  /* 0x0c401f00052c7f89 */ /* 0x000ee200000e0000 */
[----:B------:R-:W-:Y:S01]  /*7bd0*/  FSETP.GEU.AND P2, PT, R55, R54, PT ;  /* 0x000000363700720b */ /* 0x000fe20003f4e000 */
[----:B------:R-:W-:Y:S01]  /*7be0*/  IMAD.IADD R46, R29, 0x1, R46 ;  /* 0x000000011d2e7824 */ /* 0x000fe200078e022e */
[----:B------:R-:W-:-:S02]  /*7bf0*/  SEL R35, R35, RZ, !P0 ;  /* 0x000000ff23237207 */ /* 0x000fc40004000000 */
[----:B------:R-:W-:Y:S01]  /*7c00*/  LOP3.LUT R40, R7, R40, RZ, 0x3c, !PT ;  /* 0x0000002807287212 */ /* 0x000fe200078e3cff */
[----:B------:R-:W-:Y:S01]  /*7c10*/  IMAD.IADD R34, R34, 0x1, R49 ;  /* 0x0000000122227824 */ /* 0x000fe200078e0231 */
[----:B------:R-:W-:Y:S02]  /*7c20*/  LOP3.LUT R37, R46, R37, RZ, 0x3c, !PT ;  /* 0x000000252e257212 */ /* 0x000fe400078e3cff */
[----:B------:R-:W-:Y:S01]  /*7c30*/  LOP3.LUT R42, R35, R42, RZ, 0x3c, !PT ;  /* 0x0000002a232a7212 */ /* 0x000fe200078e3cff */
[----:B0-----:R-:W-:Y:S01]  /*7c40*/  IMAD.IADD R47, R47, 0x1, R48 ;  /* 0x000000012f2f7824 */ /* 0x001fe200078e0230 */
[----:B------:R-:W-:Y:S01]  /*7c50*/  SEL R6, R37, RZ, !P2 ;  /* 0x000000ff25067207 */ /* 0x000fe20005000000 */
[----:B------:R-:W-:Y:S01]  /*7c60*/  IMAD R37, R18, R0, RZ ;  /* 0x0000000012257224 */ /* 0x000fe200078e02ff */
[----:B------:R-:W-:Y:S01]  /*7c70*/  PRMT R8, R40, 0x9910, RZ ;  /* 0x0000991028087816 */ /* 0x000fe200000000ff */
[----:B-1----:R-:W-:Y:S01]  /*7c80*/  IMAD.IADD R33, R52, 0x1, R51 ;  /* 0x0000000134217824 */ /* 0x002fe200078e0233 */
[----:B------:R-:W-:-:S02]  /*7c90*/  LOP3.LUT R41, R6, R41, RZ, 0x3c, !PT ;  /* 0x0000002906297212 */ /* 0x000fc400078e3cff */
[----:B------:R-:W-:Y:S01]  /*7ca0*/  LOP3.LUT R54, R54, R55, RZ, 0x3c, !PT ;  /* 0x0000003736367212 */ /* 0x000fe200078e3cff */
[-C--:B------:R-:W-:Y:S01]  /*7cb0*/  IMAD R28, R30, R8.reuse, RZ ;  /* 0x000000081e1c7224 */ /* 0x080fe200078e02ff */
[----:B------:R-:W-:Y:S01]  /*7cc0*/  PRMT R29, R43, 0x9910, RZ ;  /* 0x000099102b1d7816 */ /* 0x000fe200000000ff */
[----:B------:R-:W-:Y:S01]  /*7cd0*/  IMAD R8, R27, R8, RZ ;  /* 0x000000081b087224 */ /* 0x000fe200078e02ff */
[----:B------:R-:W-:Y:S01]  /*7ce0*/  PRMT R6, R42, 0x9910, RZ ;  /* 0x000099102a067816 */ /* 0x000fe200000000ff */
[----:B--2---:R-:W-:Y:S01]  /*7cf0*/  IMAD.IADD R2, R50, 0x1, R53 ;  /* 0x0000000132027824 */ /* 0x004fe200078e0235 */
[----:B------:R-:W-:Y:S01]  /*7d00*/  PRMT R32, R41, 0x9910, RZ ;  /* 0x0000991029207816 */ /* 0x000fe200000000ff */
[-C--:B------:R-:W-:Y:S01]  /*7d10*/  IMAD R31, R30, R29.reuse, RZ ;  /* 0x0000001d1e1f7224 */ /* 0x080fe200078e02ff */
[----:B------:R-:W-:Y:S01]  /*7d20*/  SEL R54, R54, RZ, !P2 ;  /* 0x000000ff36367207 */ /* 0x000fe20005000000 */
[-C--:B------:R-:W-:Y:S01]  /*7d30*/  IMAD R7, R30, R6.reuse, RZ ;  /* 0x000000061e077224 */ /* 0x080fe200078e02ff */
[----:B------:R-:W-:Y:S01]  /*7d40*/  LOP3.LUT R45, R28, 0xffff, RZ, 0xc0, !PT ;  /* 0x0000ffff1c2d7812 */ /* 0x000fe200078ec0ff */
[C---:B------:R-:W-:Y:S01]  /*7d50*/  IMAD R29, R27.reuse, R29, RZ ;  /* 0x0000001d1b1d7224 */ /* 0x040fe200078e02ff */
[----:B------:R-:W-:Y:S01]  /*7d60*/  LOP3.LUT R39, R54, R39, RZ, 0x3c, !PT ;  /* 0x0000002736277212 */ /* 0x000fe200078e3cff */
[----:B------:R-:W-:Y:S01]  /*7d70*/  IMAD R6, R27, R6, RZ ;  /* 0x000000061b067224 */ /* 0x000fe200078e02ff */
[----:B------:R-:W-:Y:S01]  /*7d80*/  LOP3.LUT R49, R8, 0xffff, RZ, 0xc0, !PT ;  /* 0x0000ffff08317812 */ /* 0x000fe200078ec0ff */
        /* <DEDUP_REMOVED lines=9> */
[----:B------:R-:W-:Y:S01]  /*7e20*/  LOP3.LUT R53, R30, 0xffff, RZ, 0xc0, !PT ;  /* 0x0000ffff1e357812 */ /* 0x000fe200078ec0ff */
[----:B---3--:R-:W-:Y:S01]  /*7e30*/  IMAD.IADD R5, R5, 0x1, R44 ;  /* 0x0000000105057824 */ /* 0x008fe200078e022c */
[----:B------:R-:W-:Y:S01]  /*7e40*/  LOP3.LUT R50, R27, 0xffff, RZ, 0xc0, !PT ;  /* 0x0000ffff1b327812 */ /* 0x000fe200078ec0ff */
[----:B------:R-:W1:Y:S01]  /*7e50*/  SHFL.BFLY PT, R49, R49, 0x8, 0x1f ;  /* 0x0d001f0031317f89 */ /* 0x000e6200000e0000 */
[----:B------:R-:W-:-:S02]  /*7e60*/  FSETP.GEU.AND P2, PT, R47, R34, PT ;  /* 0x000000222f00720b */ /* 0x000fc40003f4e000 */
[----:B------:R-:W-:Y:S01]  /*7e70*/  LOP3.LUT R34, R34, R47, RZ, 0x3c, !PT ;  /* 0x0000002f22227212 */ /* 0x000fe200078e3cff */
[----:B------:R-:W2:Y:S01]  /*7e80*/  SHFL.BFLY PT, R32, R32, 0x8, 0x1f ;  /* 0x0d001f0020207f89 */ /* 0x000ea200000e0000 */
[----:B------:R-:W-:Y:S02]  /*7e90*/  FSETP.GEU.AND P0, PT, R2, R33, PT ;  /* 0x000000210200720b */ /* 0x000fe40003f0e000 */
[----:B------:R-:W-:Y:S01]  /*7ea0*/  LOP3.LUT R33, R33, R2, RZ, 0x3c, !PT ;  /* 0x0000000221217212 */ /* 0x000fe200078e3cff */
[----:B------:R-:W3:Y:S04]  /*7eb0*/  SHFL.BFLY PT, R36, R36, 0x8, 0x1f ;  /* 0x0d001f0024247f89 */ /* 0x000ee800000e0000 */
[----:B------:R-:W4:Y:S04]  /*7ec0*/  SHFL.BFLY PT, R48, R48, 0x8, 0x1f ;  /* 0x0d001f0030307f89 */ /* 0x000f2800000e0000 */
[----:B------:R-:W5:Y:S04]  /*7ed0*/  SHFL.BFLY PT, R51, R51, 0x8, 0x1f ;  /* 0x0d001f0033337f89 */ /* 0x000f6800000e0000 */
[----:B------:R-:W5:Y:S01]  /*7ee0*/  SHFL.BFLY PT, R35, R26, 0x8, 0x1f ;  /* 0x0d001f001a237f89 */ /* 0x000f6200000e0000 */
[----:B0-----:R-:W-:-:S03]  /*7ef0*/  IMAD.IADD R45, R28, 0x1, R45 ;  /* 0x000000011c2d7824 */ /* 0x001fc600078e022d */
[----:B------:R-:W0:Y:S01]  /*7f00*/  SHFL.BFLY PT, R38, R25, 0x8, 0x1f ;  /* 0x0d001f0019267f89 */ /* 0x000e2200000e0000 */
[----:B-1----:R-:W-:-:S03]  /*7f10*/  IMAD.IADD R8, R8, 0x1, R49 ;  /* 0x0000000108087824 */ /* 0x002fc600078e0231 */
[----:B------:R-:W1:Y:S01]  /*7f20*/  SHFL.BFLY PT, R53, R53, 0x8, 0x1f ;  /* 0x0d001f0035357f89 */ /* 0x000e6200000e0000 */
[----:B--2---:R-:W-:Y:S01]  /*7f30*/  IMAD.IADD R32, R31, 0x1, R32 ;  /* 0x000000011f207824 */ /* 0x004fe200078e0220 */
[----:B------:R-:W-:Y:S02]  /*7f40*/  LOP3.LUT R8, R8, R45, RZ, 0x3c, !PT ;  /* 0x0000002d08087212 */ /* 0x000fe400078e3cff */
[----:B------:R-:W2:Y:S01]  /*7f50*/  SHFL.BFLY PT, R50, R50, 0x8, 0x1f ;  /* 0x0d001f0032327f89 */ /* 0x000ea200000e0000 */
[----:B---3--:R-:W-:Y:S02]  /*7f60*/  IMAD.IADD R29, R29, 0x1, R36 ;  /* 0x000000011d1d7824 */ /* 0x008fe400078e0224 */
[----:B----4-:R-:W-:Y:S01]  /*7f70*/  IMAD.IADD R48, R7, 0x1, R48 ;  /* 0x0000000107307824 */ /* 0x010fe200078e0230 */
[----:B------:R-:W3:Y:S02]  /*7f80*/  SHFL.BFLY PT, R46, R37, 0x2, 0x1f ;  /* 0x0c401f00252e7f89 */ /* 0x000ee400000e0000 */
[----:B------:R-:W-:Y:S01]  /*7f90*/  LOP3.LUT R29, R29, R32, RZ, 0x3c, !PT ;  /* 0x000000201d1d7212 */ /* 0x000fe200078e3cff */
[----:B-----5:R-:W-:Y:S01]  /*7fa0*/  IMAD.IADD R51, R6, 0x1, R51 ;  /* 0x0000000106337824 */ /* 0x020fe200078e0233 */
[----:B------:R-:W-:-:S02]  /*7fb0*/  SEL R7, R8, RZ, !P1 ;  /* 0x000000ff08077207 */ /* 0x000fc40004800000 */
[----:B------:R-:W-:Y:S01]  /*7fc0*/  SEL R6, R29, RZ, !P5 ;  /* 0x000000ff1d067207 */ /* 0x000fe20006800000 */
[----:B------:R-:W-:Y:S01]  /*7fd0*/  IMAD.IADD R35, R26, 0x1, R35 ;  /* 0x000000011a237824 */ /* 0x000fe200078e0223 */
[----:B------:R-:W-:Y:S02]  /*7fe0*/  LOP3.LUT R48, R51, R48, RZ, 0x3c, !PT ;  /* 0x0000003033307212 */ /* 0x000fe400078e3cff */
[----:B------:R-:W-:Y:S01]  /*7ff0*/  LOP3.LUT R40, R7, R40, RZ, 0x3c, !PT ;  /* 0x0000002807287212 */ /* 0x000fe200078e3cff */
[----:B0-----:R-:W-:Y:S01]  /*8000*/  IMAD.IADD R38, R25, 0x1, R38 ;  /* 0x0000000119267824 */ /* 0x001fe200078e0226 */
[----:B------:R-:W-:Y:S02]  /*8010*/  SEL R25, R34, RZ, !P2 ;  /* 0x000000ff22197207 */ /* 0x000fe40005000000 */
[----:B------:R-:W-:Y:S01]  /*8020*/  LOP3.LUT R43, R6, R43, RZ, 0x3c, !PT ;  /* 0x0000002b062b7212 */ /* 0x000fe200078e3cff */
[----:B-1----:R-:W-:Y:S01]  /*8030*/  IMAD.IADD R53, R30, 0x1, R53 ;  /* 0x000000011e357824 */ /* 0x002fe200078e0235 */
[----:B------:R-:W-:-:S02]  /*8040*/  FSETP.GEU.AND P6, PT, R35, R38, PT ;  /* 0x000000262300720b */ /* 0x000fc40003fce000 */
[----:B------:R-:W-:Y:S01]  /*8050*/  LOP3.LUT R35, R38, R35, RZ, 0x3c, !PT ;  /* 0x0000002326237212 */ /* 0x000fe200078e3cff */
[----:B--2---:R-:W-:Y:S01]  /*8060*/  IMAD.IADD R50, R27, 0x1, R50 ;  /* 0x000000011b327824 */ /* 0x004fe200078e0232 */
[----:B------:R-:W-:Y:S02]  /*8070*/  LOP3.LUT R4, R25, R4, RZ, 0x3c, !PT ;  /* 0x0000000419047212 */ /* 0x000fe400078e3cff */
[----:B------:R-:W-:Y:S02]  /*8080*/  SEL R25, R48, RZ, !P2 ;  /* 0x000000ff30197207 */ /* 0x000fe40005000000 */
[----:B------:R-:W-:Y:S01]  /*8090*/  LOP3.LUT R50, R50, R53, RZ, 0x3c, !PT ;  /* 0x0000003532327212 */ /* 0x000fe200078e3cff */
[-C--:B------:R-:W-:Y:S01]  /*80a0*/  IMAD R34, R22, R4.reuse, RZ ;  /* 0x0000000416227224 */ /* 0x080fe200078e02ff */
[----:B------:R-:W-:Y:S01]  /*80b0*/  SEL R26, R35, RZ, !P6 ;  /* 0x000000ff231a7207 */ /* 0x000fe20007000000 */
[----:B---3--:R-:W-:Y:S01]  /*80c0*/  IMAD.IADD R2, R37, 0x1, R46 ;  /* 0x0000000125027824 */ /* 0x008fe200078e022e */
[----:B------:R-:W-:Y:S01]  /*80d0*/  SEL R50, R50, RZ, !P6 ;  /* 0x000000ff32327207 */ /* 0x000fe20007000000 */
[----:B------:R-:W-:Y:S01]  /*80e0*/  IMAD R31, R21, R4, RZ ;  /* 0x00000004151f7224 */ /* 0x000fe200078e02ff */
[----:B------:R-:W-:Y:S01]  /*80f0*/  LOP3.LUT R7, R25, R42, RZ, 0x3c, !PT ;  /* 0x0000002a19077212 */ /* 0x000fe200078e3cff */
[----:B------:R-:W0:Y:S01]  /*8100*/  SHFL.BFLY PT, R45, R34, 0x4, 0x1f ;  /* 0x0c801f00222d7f89 */ /* 0x000e2200000e0000 */
[----:B------:R-:W-:-:S02]  /*8110*/  LOP3.LUT R6, R50, R41, RZ, 0x3c, !PT ;  /* 0x0000002932067212 */ /* 0x000fc400078e3cff */
[----:B------:R-:W-:Y:S01]  /*8120*/  LOP3.LUT R39, R26, R39, RZ, 0x3c, !PT ;  /* 0x000000271a277212 */ /* 0x000fe200078e3cff */
[----:B------:R-:W1:Y:S01]  /*8130*/  SHFL.BFLY PT, R44, R31, 0x4, 0x1f ;  /* 0x0c801f001f2c7f89 */ /* 0x000e6200000e0000 */
[----:B------:R-:W-:Y:S02]  /*8140*/  PRMT R8, R43, 0x9910, RZ ;  /* 0x000099102b087816 */ /* 0x000fe400000000ff */
[----:B------:R-:W-:Y:S01]  /*8150*/  PRMT R30, R40, 0x9910, RZ ;  /* 0x00009910281e7816 */ /* 0x000fe200000000ff */
[----:B------:R-:W-:Y:S01]  /*8160*/  IMAD R28, R22, R39, RZ ;  /* 0x00000027161c7224 */ /* 0x000fe200078e02ff */
[----:B------:R-:W-:Y:S01]  /*8170*/  PRMT R29, R7, 0x9910, RZ ;  /* 0x00009910071d7816 */ /* 0x000fe200000000ff */
[C---:B------:R-:W-:Y:S01]  /*8180*/  IMAD R22, R23.reuse, R8, RZ ;  /* 0x0000000817167224 */ /* 0x040fe200078e02ff */
[----:B------:R-:W-:Y:S01]  /*8190*/  PRMT R27, R6, 0x9910, RZ ;  /* 0x00009910061b7816 */ /* 0x000fe200000000ff */
[C---:B------:R-:W-:Y:S01]  /*81a0*/  IMAD R26, R23.reuse, R30, RZ ;  /* 0x0000001e171a7224 */ /* 0x040fe200078e02ff */
[----:B------:R-:W-:Y:S01]  /*81b0*/  FSETP.GEU.AND P1, PT, R2, R5, PT ;  /* 0x000000050200720b */ /* 0x000fe20003f2e000 */
[C---:B------:R-:W-:Y:S01]  /*81c0*/  IMAD R25, R23.reuse, R29, RZ ;  /* 0x0000001d17197224 */ /* 0x040fe200078e02ff */
[----:B------:R-:W-:Y:S01]  /*81d0*/  LOP3.LUT R48, R22, 0xffff, RZ, 0xc0, !PT ;  /* 0x0000ffff16307812 */ /* 0x000fe200078ec0ff */
[-C--:B------:R-:W-:Y:S01]  /*81e0*/  IMAD R23, R23, R27.reuse, RZ ;  /* 0x0000001b17177224 */ /* 0x080fe200078e02ff */
[----:B------:R-:W-:Y:S01]  /*81f0*/  LOP3.LUT R35, R26, 0xffff, RZ, 0xc0, !PT ;  /* 0x0000ffff1a237812 */ /* 0x000fe200078ec0ff */
[C---:B------:R-:W-:Y:S01]  /*8200*/  IMAD R8, R24.reuse, R8, RZ ;  /* 0x0000000818087224 */ /* 0x040fe200078e02ff */
[----:B------:R-:W-:Y:S01]  /*8210*/  SEL R38, R33, RZ, !P0 ;  /* 0x000000ff21267207 */ /* 0x000fe20004000000 */
[C---:B------:R-:W-:Y:S01]  /*8220*/  IMAD R27, R24.reuse, R27, RZ ;  /* 0x0000001b181b7224 */ /* 0x040fe200078e02ff */
[----:B------:R-:W-:Y:S01]  /*8230*/  LOP3.LUT R46, R23, 0xffff, RZ, 0xc0, !PT ;  /* 0x0000ffff172e7812 */ /* 0x000fe200078ec0ff */
[----:B------:R-:W-:Y:S01]  /*8240*/  IMAD R30, R24, R30, RZ ;  /* 0x0000001e181e7224 */ /* 0x000fe200078e02ff */
        /* <DEDUP_REMOVED lines=8> */
[----:B------:R-:W-:Y:S01]  /*82d0*/  LOP3.LUT R24, R25, 0xffff, RZ, 0xc0, !PT ;  /* 0x0000ffff19187812 */ /* 0x000fe200078ec0ff */
[----:B-1----:R-:W-:Y:S01]  /*82e0*/  IMAD.IADD R44, R31, 0x1, R44 ;  /* 0x000000011f2c7824 */ /* 0x002fe200078e022c */
[----:B------:R-:W-:Y:S01]  /*82f0*/  LOP3.LUT R2, R5, R2, RZ, 0x3c, !PT ;  /* 0x0000000205027212 */ /* 0x000fe200078e3cff */
[----:B------:R-:W-:Y:S01]  /*8300*/  SHFL.BFLY PT, R46, R46, 0x4, 0x1f ;  /* 0x0c801f002e2e7f89 */ /* 0x000fe200000e0000 */
[----:B------:R-:W-:Y:S01]  /*8310*/  LOP3.LUT R3, R38, R3, RZ, 0x3c, !PT ;  /* 0x0000000326037212 */ /* 0x000fe200078e3cff */
[----:B------:R-:W-:Y:S01]  /*8320*/  IMAD R38, R21, R39, RZ ;  /* 0x0000002715267224 */ /* 0x000fe200078e02ff */
[----:B------:R-:W-:Y:S01]  /*8330*/  PRMT R22, R22, 0x5410, R23 ;  /* 0x0000541016167816 */ /* 0x000fe20000000017 */
[----:B------:R-:W0:Y:S01]  /*8340*/  SHFL.BFLY PT, R5, R48, 0x4, 0x1f ;  /* 0x0c801f0030057f89 */ /* 0x000e2200000e0000 */
[----:B------:R-:W-:Y:S01]  /*8350*/  PRMT R8, R8, 0x5410, R27 ;  /* 0x0000541008087816 */ /* 0x000fe2000000001b */
[----:B------:R-:W-:Y:S01]  /*8360*/  IMAD R32, R18, R3, RZ ;  /* 0x0000000312207224 */ /* 0x000fe200078e02ff */
[----:B------:R-:W-:Y:S01]  /*8370*/  FSETP.GEU.AND P5, PT, R45, R44, PT ;  /* 0x0000002c2d00720b */ /* 0x000fe20003fae000 */
[----:B------:R-:W1:Y:S01]  /*8380*/  SHFL.BFLY PT, R47, R47, 0x4, 0x1f ;  /* 0x0c801f002f2f7f89 */ /* 0x000e6200000e0000 */
[----:B------:R-:W-:-:S02]  /*8390*/  LOP3.LUT R44, R44, R45, RZ, 0x3c, !PT ;  /* 0x0000002d2c2c7212 */ /* 0x000fc400078e3cff */
[----:B------:R-:W-:Y:S01]  /*83a0*/  PRMT R40, R7, 0x5410, R40 ;  /* 0x0000541007287816 */ /* 0x000fe20000000028 */
[----:B------:R-:W3:Y:S01]  /*83b0*/  SHFL.BFLY PT, R37, R37, 0x4, 0x1f ;  /* 0x0c801f0025257f89 */ /* 0x000ee200000e0000 */
[----:B------:R-:W-:Y:S01]  /*83c0*/  SEL R23, R44, RZ, !P5 ;  /* 0x000000ff2c177207 */ /* 0x000fe20006800000 */
[----:B------:R-:W-:Y:S01]  /*83d0*/  IMAD R7, R13, R3, RZ ;  /* 0x000000030d077224 */ /* 0x000fe200078e02ff */
[----:B------:R-:W-:Y:S01]  /*83e0*/  PRMT R43, R43, 0x5410, R6 ;  /* 0x000054102b2b7816 */ /* 0x000fe20000000006 */
[----:B------:R-:W4:Y:S01]  /*83f0*/  SHFL.BFLY PT, R36, R36, 0x4, 0x1f ;  /* 0x0c801f0024247f89 */ /* 0x000f2200000e0000 */
[----:B--2---:R-:W-:Y:S01]  /*8400*/  IMAD.IADD R35, R26, 0x1, R35 ;  /* 0x000000011a237824 */ /* 0x004fe200078e0223 */
[----:B------:R-:W-:Y:S02]  /*8410*/  LOP3.LUT R4, R23, R4, RZ, 0x3c, !PT ;  /* 0x0000000417047212 */ /* 0x000fe400078e3cff */
[----:B------:R-:W2:Y:S01]  /*8420*/  SHFL.BFLY PT, R24, R24, 0x4, 0x1f ;  /* 0x0c801f0018187f89 */ /* 0x000ea200000e0000 */
[----:B------:R-:W-:-:S03]  /*8430*/  SEL R49, R2, RZ, !P1 ;  /* 0x000000ff02317207 */ /* 0x000fc60004800000 */
[----:B------:R-:W5:Y:S01]  /*8440*/  SHFL.BFLY PT, R33, R28, 0x4, 0x1f ;  /* 0x0c801f001c217f89 */ /* 0x000f6200000e0000 */
[----:B------:R-:W-:-:S03]  /*8450*/  LOP3.LUT R0, R49, R0, RZ, 0x3c, !PT ;  /* 0x0000000031007212 */ /* 0x000fc600078e3cff */
[----:B------:R-:W5:Y:S01]  /*8460*/  SHFL.BFLY PT, R21, R38, 0x4, 0x1f ;  /* 0x0c801f0026157f89 */ /* 0x000f6200000e0000 */
[----:B0-----:R-:W-:Y:S01]  /*8470*/  PRMT R5, R5, 0x5410, R46 ;  /* 0x0000541005057816 */ /* 0x001fe2000000002e */
[----:B------:R-:W-:Y:S01]  /*8480*/  IMAD R44, R10, R0, RZ ;  /* 0x000000000a2c7224 */ /* 0x000fe200078e02ff */
[----:B-1----:R-:W-:Y:S01]  /*8490*/  PRMT R47, R42, 0x5410, R47 ;  /* 0x000054102a2f7816 */ /* 0x002fe2000000002f */
[----:B------:R-:W0:Y:S02]  /*84a0*/  SHFL.BFLY PT, R41, R32, 0x2, 0x1f ;  /* 0x0c401f0020297f89 */ /* 0x000e2400000e0000 */
[----:B------:R-:W-:Y:S02]  /*84b0*/  VIADD.16x2 R5, R22, R5 ;  /* 0x0000000516057236 */ /* 0x000fe40000000200 */
[----:B---3--:R-:W-:Y:S01]  /*84c0*/  IMAD.IADD R37, R30, 0x1, R37 ;  /* 0x000000011e257824 */ /* 0x008fe200078e0225 */
[----:B------:R-:W-:Y:S01]  /*84d0*/  SHFL.BFLY PT, R45, R44, 0x1, 0x1f ;  /* 0x0c201f002c2d7f89 */ /* 0x000fe200000e0000 */
[----:B------:R-:W-:-:S02]  /*84e0*/  VIADD.16x2 R8, R8, R47 ;  /* 0x0000002f08087236 */ /* 0x000fc40000000200 */
[----:B----4-:R-:W-:Y:S01]  /*84f0*/  IMAD.IADD R36, R29, 0x1, R36 ;  /* 0x000000011d247824 */ /* 0x010fe200078e0224 */
[----:B------:R-:W1:Y:S01]  /*8500*/  SHFL.BFLY PT, R30, R7, 0x2, 0x1f ;  /* 0x0c401f00071e7f89 */ /* 0x000e6200000e0000 */
[----:B------:R-:W-:Y:S01]  /*8510*/  IMAD R42, R11, R0, RZ ;  /* 0x000000000b2a7224 */ /* 0x000fe200078e02ff */
[----:B------:R-:W-:Y:S01]  /*8520*/  LOP3.LUT R22, R8, R5, RZ, 0x3c, !PT ;  /* 0x0000000508167212 */ /* 0x000fe200078e3cff */
[----:B--2---:R-:W-:Y:S01]  /*8530*/  IMAD.IADD R24, R25, 0x1, R24 ;  /* 0x0000000119187824 */ /* 0x004fe200078e0218 */
[----:B------:R-:W-:Y:S02]  /*8540*/  PRMT R36, R36, 0x5410, R37 ;  /* 0x0000541024247816 */ /* 0x000fe40000000025 */
[----:B------:R-:W-:Y:S01]  /*8550*/  PRMT R23, R22, 0x7632, R23 ;  /* 0x0000763216177816 */ /* 0x000fe20000000017 */
[----:B-----5:R-:W-:Y:S01]  /*8560*/  IMAD.IADD R28, R28, 0x1, R33 ;  /* 0x000000011c1c7824 */ /* 0x020fe200078e0221 */
[----:B------:R-:W-:Y:S02]  /*8570*/  PRMT R35, R24, 0x5410, R35 ;  /* 0x0000541018237816 */ /* 0x000fe40000000023 */
[----:B------:R-:W-:Y:S01]  /*8580*/  SEL R22, R22, RZ, !P4 ;  /* 0x000000ff16167207 */ /* 0x000fe20006000000 */
[----:B------:R-:W-:Y:S01]  /*8590*/  IMAD.IADD R21, R38, 0x1, R21 ;  /* 0x0000000126157824 */ /* 0x000fe200078e0215 */
[----:B------:R-:W-:Y:S01]  /*85a0*/  LOP3.LUT R35, R36, R35, RZ, 0x3c, !PT ;  /* 0x0000002324237212 */ /* 0x000fe200078e3cff */
[----:B------:R-:W-:-:S02]  /*85b0*/  IMAD R36, R18, R4, RZ ;  /* 0x0000000412247224 */ /* 0x000fc400078e02ff */
[----:B------:R-:W-:Y:S01]  /*85c0*/  IMAD R38, R13, R4, RZ ;  /* 0x000000040d267224 */ /* 0x000fe200078e02ff */
[C---:B------:R-:W-:Y:S01]  /*85d0*/  PRMT R5, R35.reuse, 0x7632, R5 ;  /* 0x0000763223057816 */ /* 0x040fe20000000005 */
[----:B0-----:R-:W-:Y:S01]  /*85e0*/  IMAD.IADD R2, R32, 0x1, R41 ;  /* 0x0000000120027824 */ /* 0x001fe200078e0229 */
[----:B------:R-:W-:Y:S01]  /*85f0*/  FSETP.GEU.AND P2, PT, R28, R21, PT ;  /* 0x000000151c00720b */ /* 0x000fe20003f4e000 */
[----:B------:R-:W0:Y:S01]  /*8600*/  SHFL.BFLY PT, R37, R36, 0x2, 0x1f ;  /* 0x0c401f0024257f89 */ /* 0x000e2200000e0000 */
[----:B------:R-:W-:Y:S02]  /*8610*/  SEL R8, R35, RZ, !P5 ;  /* 0x000000ff23087207 */ /* 0x000fe40006800000 */
[----:B------:R-:W-:Y:S01]  /*8620*/  SEL R5, R5, RZ, !P0 ;  /* 0x000000ff05057207 */ /* 0x000fe20004000000 */
[----:B------:R-:W2:Y:S01]  /*8630*/  SHFL.BFLY PT, R41, R38, 0x2, 0x1f ;  /* 0x0c401f0026297f89 */ /* 0x000ea200000e0000 */
[----:B------:R-:W-:Y:S01]  /*8640*/  SEL R23, R23, RZ, !P2 ;  /* 0x000000ff17177207 */ /* 0x000fe20005000000 */
[----:B-1----:R-:W-:Y:S01]  /*8650*/  IMAD.IADD R7, R7, 0x1, R30 ;  /* 0x0000000107077824 */ /* 0x002fe200078e021e */
[----:B------:R-:W-:-:S02]  /*8660*/  LOP3.LUT R21, R21, R28, RZ, 0x3c, !PT ;  /* 0x0000001c15157212 */ /* 0x000fc400078e3cff */
[----:B------:R-:W-:Y:S02]  /*8670*/  PRMT R5, R8, 0x5410, R5 ;  /* 0x0000541008057816 */ /* 0x000fe40000000005 */
[----:B------:R-:W-:Y:S02]  /*8680*/  PRMT R6, R22, 0x5410, R23 ;  /* 0x0000541016067816 */ /* 0x000fe40000000017 */
[----:B------:R-:W-:Y:S02]  /*8690*/  SEL R8, R21, RZ, !P2 ;  /* 0x000000ff15087207 */ /* 0x000fe40005000000 */
[----:B------:R-:W-:Y:S02]  /*86a0*/  LOP3.LUT R5, R5, R40, RZ, 0x3c, !PT ;  /* 0x0000002805057212 */ /* 0x000fe400078e3cff */
[----:B------:R-:W-:Y:S02]  /*86b0*/  LOP3.LUT R6, R6, R43, RZ, 0x3c, !PT ;  /* 0x0000002b06067212 */ /* 0x000fe400078e3cff */
[----:B------:R-:W-:Y:S01]  /*86c0*/  LOP3.LUT R39, R8, R39, RZ, 0x3c, !PT ;  /* 0x0000002708277212 */ /* 0x000fe200078e3cff */
[----:B------:R-:W1:Y:S01]  /*86d0*/  SHFL.BFLY PT, R43, R42, 0x1, 0x1f ;  /* 0x0c201f002a2b7f89 */ /* 0x000e6200000e0000 */
[----:B------:R-:W-:-:S02]  /*86e0*/  PRMT R26, R5, 0xbb32, RZ ;  /* 0x0000bb32051a7816 */ /* 0x000fc400000000ff */
[----:B------:R-:W-:Y:S01]  /*86f0*/  PRMT R25, R5, 0x9910, RZ ;  /* 0x0000991005197816 */ /* 0x000fe200000000ff */
[----:B0-----:R-:W-:Y:S01]  /*8700*/  IMAD.IADD R37, R36, 0x1, R37 ;  /* 0x0000000124257824 */ /* 0x001fe200078e0225 */
[C---:B------:R-:W-:Y:S01]  /*8710*/  PRMT R8, R6.reuse, 0x9910, RZ ;  /* 0x0000991006087816 */ /* 0x040fe200000000ff */
[C---:B------:R-:W-:Y:S01]  /*8720*/  IMAD R24, R19.reuse, R26, RZ ;  /* 0x0000001a13187224 */ /* 0x040fe200078e02ff */
[----:B------:R-:W-:Y:S01]  /*8730*/  PRMT R27, R6, 0xbb32, RZ ;  /* 0x0000bb32061b7816 */ /* 0x000fe200000000ff */
[C---:B------:R-:W-:Y:S01]  /*8740*/  IMAD R23, R19.reuse, R25, RZ ;  /* 0x0000001913177224 */ /* 0x040fe200078e02ff */
[----:B------:R-:W-:Y:S01]  /*8750*/  FSETP.GEU.AND P0, PT, R2, R7, PT ;  /* 0x000000070200720b */ /* 0x000fe20003f0e000 */
[C---:B------:R-:W-:Y:S01]  /*8760*/  IMAD R21, R19.reuse, R8, RZ ;  /* 0x0000000813157224 */ /* 0x040fe200078e02ff */
[----:B------:R-:W-:Y:S01]  /*8770*/  LOP3.LUT R29, R24, 0xffff, RZ, 0xc0, !PT ;  /* 0x0000ffff181d7812 */ /* 0x000fe200078ec0ff */
[----:B------:R-:W-:Y:S01]  /*8780*/  IMAD R22, R19, R27, RZ ;  /* 0x0000001b13167224 */ /* 0x000fe200078e02ff */
[----:B------:R-:W-:Y:S01]  /*8790*/  LOP3.LUT R28, R23, 0xffff, RZ, 0xc0, !PT ;  /* 0x0000ffff171c7812 */ /* 0x000fe200078ec0ff */
[C---:B------:R-:W-:Y:S01]  /*87a0*/  IMAD R26, R20.reuse, R26, RZ ;  /* 0x0000001a141a7224 */ /* 0x040fe200078e02ff */
[----:B------:R-:W-:Y:S01]  /*87b0*/  LOP3.LUT R40, R21, 0xffff, RZ, 0xc0, !PT ;  /* 0x0000ffff15287812 */ /* 0x000fe200078ec0ff */
[----:B------:R-:W-:Y:S01]  /*87c0*/  IMAD R25, R20, R25, RZ ;  /* 0x0000001914197224 */ /* 0x000fe200078e02ff */
[----:B------:R-:W-:Y:S01]  /*87d0*/  LOP3.LUT R33, R22, 0xffff, RZ, 0xc0, !PT ;  /* 0x0000ffff16217812 */ /* 0x000fe200078ec0ff */
[----:B------:R-:W-:Y:S01]  /*87e0*/  IMAD R8, R20, R8, RZ ;  /* 0x0000000814087224 */ /* 0x000fe200078e02ff */
        /* <DEDUP_REMOVED lines=8> */
[----:B------:R-:W-:Y:S01]  /*8870*/  PRMT R21, R21, 0x5410, R22 ;  /* 0x0000541015157816 */ /* 0x000fe20000000016 */
[----:B--2---:R-:W-:Y:S01]  /*8880*/  IMAD.IADD R38, R38, 0x1, R41 ;  /* 0x0000000126267824 */ /* 0x004fe200078e0229 */
[----:B------:R-:W-:Y:S01]  /*8890*/  LOP3.LUT R2, R7, R2, RZ, 0x3c, !PT ;  /* 0x0000000207027212 */ /* 0x000fe200078e3cff */
[----:B------:R-:W2:Y:S01]  /*88a0*/  SHFL.BFLY PT, R13, R18, 0x2, 0x1f ;  /* 0x0c401f00120d7f89 */ /* 0x000ea200000e0000 */
[----:B-1----:R-:W-:-:S02]  /*88b0*/  IMAD.IADD R7, R42, 0x1, R43 ;  /* 0x000000012a077824 */ /* 0x002fc400078e022b */
[----:B------:R-:W-:Y:S01]  /*88c0*/  FSETP.GEU.AND P4, PT, R37, R38, PT ;  /* 0x000000262500720b */ /* 0x000fe20003f8e000 */
[----:B------:R-:W1:Y:S01]  /*88d0*/  SHFL.BFLY PT, R32, R32, 0x2, 0x1f ;  /* 0x0c401f0020207f89 */ /* 0x000e6200000e0000 */
[----:B------:R-:W-:Y:S02]  /*88e0*/  LOP3.LUT R37, R38, R37, RZ, 0x3c, !PT ;  /* 0x0000002526257212 */ /* 0x000fe400078e3cff */
[----:B------:R-:W-:Y:S01]  /*88f0*/  SEL R36, R2, RZ, !P0 ;  /* 0x000000ff02247207 */ /* 0x000fe20004000000 */
[----:B------:R-:W3:Y:S01]  /*8900*/  SHFL.BFLY PT, R29, R29, 0x2, 0x1f ;  /* 0x0c401f001d1d7f89 */ /* 0x000ee200000e0000 */
[----:B------:R-:W-:Y:S01]  /*8910*/  SEL R37, R37, RZ, !P4 ;  /* 0x000000ff25257207 */ /* 0x000fe20006000000 */
[----:B------:R-:W-:Y:S01]  /*8920*/  IMAD.IADD R2, R44, 0x1, R45 ;  /* 0x000000012c027824 */ /* 0x000fe200078e022d */
[----:B------:R-:W-:Y:S01]  /*8930*/  LOP3.LUT R3, R36, R3, RZ, 0x3c, !PT ;  /* 0x0000000324037212 */ /* 0x000fe200078e3cff */
[----:B------:R-:W4:Y:S01]  /*8940*/  SHFL.BFLY PT, R28, R28, 0x2, 0x1f ;  /* 0x0c401f001c1c7f89 */ /* 0x000f2200000e0000 */
[----:B------:R-:W-:-:S02]  /*8950*/  LOP3.LUT R4, R37, R4, RZ, 0x3c, !PT ;  /* 0x0000000425047212 */ /* 0x000fc400078e3cff */
[----:B------:R-:W-:Y:S01]  /*8960*/  LOP3.LUT R42, R2, R7, RZ, 0x3c, !PT ;  /* 0x00000007022a7212 */ /* 0x000fe200078e3cff */
[----:B------:R-:W-:Y:S04]  /*8970*/  SHFL.BFLY PT, R30, R40, 0x2, 0x1f ;  /* 0x0c401f00281e7f89 */ /* 0x000fe800000e0000 */
[----:B------:R-:W5:Y:S01]  /*8980*/  SHFL.BFLY PT, R33, R33, 0x2, 0x1f ;  /* 0x0c401f0021217f89 */ /* 0x000f6200000e0000 */
[----:B0-----:R-:W-:-:S03]  /*8990*/  IMAD.IADD R31, R26, 0x1, R31 ;  /* 0x000000011a1f7824 */ /* 0x001fc600078e021f */
[----:B------:R-:W-:Y:S01]  /*89a0*/  SHFL.BFLY PT, R34, R34, 0x2, 0x1f ;  /* 0x0c401f0022227f89 */ /* 0x000fe200000e0000 */
[----:B--2---:R-:W-:Y:S01]  /*89b0*/  IMAD.IADD R18, R18, 0x1, R13 ;  /* 0x0000000112127824 */ /* 0x004fe200078e020d */
[----:B------:R-:W-:Y:S02]  /*89c0*/  PRMT R13, R8, 0x5410, R19 ;  /* 0x00005410080d7816 */ /* 0x000fe40000000013 */
[----:B------:R-:W0:Y:S01]  /*89d0*/  SHFL.BFLY PT, R35, R35, 0x2, 0x1f ;  /* 0x0c401f0023237f89 */ /* 0x000e2200000e0000 */
[----:B-1----:R-:W-:-:S03]  /*89e0*/  IMAD.IADD R32, R25, 0x1, R32 ;  /* 0x0000000119207824 */ /* 0x002fc600078e0220 */
[----:B------:R-:W1:Y:S01]  /*89f0*/  SHFL.BFLY PT, R27, R20, 0x2, 0x1f ;  /* 0x0c401f00141b7f89 */ /* 0x000e6200000e0000 */
[----:B---3--:R-:W-:Y:S01]  /*8a00*/  IMAD.IADD R29, R24, 0x1, R29 ;  /* 0x00000001181d7824 */ /* 0x008fe200078e021d */
[----:B------:R-:W-:Y:S01]  /*8a10*/  PRMT R31, R32, 0x5410, R31 ;  /* 0x00005410201f7816 */ /* 0x000fe2000000001f */
[----:B----4-:R-:W-:-:S05]  /*8a20*/  IMAD.IADD R28, R23, 0x1, R28 ;  /* 0x00000001171c7824 */ /* 0x010fca00078e021c */
[----:B------:R-:W-:Y:S02]  /*8a30*/  PRMT R28, R28, 0x5410, R29 ;  /* 0x000054101c1c7816 */ /* 0x000fe4000000001d */
[----:B-----5:R-:W-:Y:S02]  /*8a40*/  PRMT R8, R30, 0x5410, R33 ;  /* 0x000054101e087816 */ /* 0x020fe40000000021 */
[----:B------:R-:W-:-:S03]  /*8a50*/  LOP3.LUT R28, R31, R28, RZ, 0x3c, !PT ;  /* 0x0000001c1f1c7212 */ /* 0x000fc600078e3cff */
[----:B------:R-:W-:Y:S01]  /*8a60*/  VIADD.16x2 R8, R21, R8 ;  /* 0x0000000815087236 */ /* 0x000fe20000000200 */
[----:B0-----:R-:W-:Y:S01]  /*8a70*/  PRMT R34, R34, 0x5410, R35 ;  /* 0x0000541022227816 */ /* 0x001fe20000000023 */
[----:B-1----:R-:W-:-:S04]  /*8a80*/  IMAD.IADD R27, R20, 0x1, R27 ;  /* 0x00000001141b7824 */ /* 0x002fc800078e021b */
[----:B------:R-:W-:Y:S01]  /*8a90*/  VIADD.16x2 R13, R13, R34 ;  /* 0x000000220d0d7236 */ /* 0x000fe20000000200 */
[----:B------:R-:W-:-:S04]  /*8aa0*/  FSETP.GEU.AND P2, PT, R27, R18, PT ;  /* 0x000000121b00720b */ /* 0x000fc80003f4e000 */
[----:B------:R-:W-:Y:S02]  /*8ab0*/  LOP3.LUT R19, R13, R8, RZ, 0x3c, !PT ;  /* 0x000000080d137212 */ /* 0x000fe400078e3cff */
[C---:B------:R-:W-:Y:S02]  /*8ac0*/  PRMT R8, R28.reuse, 0x7632, R8 ;  /* 0x000076321c087816 */ /* 0x040fe40000000008 */
[----:B------:R-:W-:Y:S02]  /*8ad0*/  PRMT R20, R19, 0x7632, R20 ;  /* 0x0000763213147816 */ /* 0x000fe40000000014 */
[----:B------:R-:W-:Y:S01]  /*8ae0*/  SEL R13, R28, RZ, !P4 ;  /* 0x000000ff1c0d7207 */ /* 0x000fe20006000000 */
[----:B------:R-:W-:Y:S01]  /*8af0*/  IMAD R28, R11, R3, RZ ;  /* 0x000000030b1c7224 */ /* 0x000fe200078e02ff */
[----:B------:R-:W-:Y:S02]  /*8b00*/  SEL R8, R8, RZ, !P0 ;  /* 0x000000ff08087207 */ /* 0x000fe40004000000 */
[----:B------:R-:W-:-:S02]  /*8b10*/  SEL R19, R19, RZ, !P1 ;  /* 0x000000ff13137207 */ /* 0x000fc40004800000 */
[----:B------:R-:W-:Y:S01]  /*8b20*/  SEL R20, R20, RZ, !P2 ;  /* 0x000000ff14147207 */ /* 0x000fe20005000000 */
[----:B------:R-:W0:Y:S01]  /*8b30*/  SHFL.BFLY PT, R29, R28, 0x1, 0x1f ;  /* 0x0c201f001c1d7f89 */ /* 0x000e2200000e0000 */
[----:B------:R-:W-:Y:S02]  /*8b40*/  PRMT R8, R13, 0x5410, R8 ;  /* 0x000054100d087816 */ /* 0x000fe40000000008 */
[----:B------:R-:W-:Y:S01]  /*8b50*/  PRMT R19, R19, 0x5410, R20 ;  /* 0x0000541013137816 */ /* 0x000fe20000000014 */
[-C--:B------:R-:W-:Y:S01]  /*8b60*/  IMAD R20, R11, R4.reuse, RZ ;  /* 0x000000040b147224 */ /* 0x080fe200078e02ff */
[----:B------:R-:W-:Y:S01]  /*8b70*/  LOP3.LUT R5, R8, R5, RZ, 0x3c, !PT ;  /* 0x0000000508057212 */ /* 0x000fe200078e3cff */
[----:B------:R-:W-:Y:S01]  /*8b80*/  IMAD R8, R10, R4, RZ ;  /* 0x000000040a087224 */ /* 0x000fe200078e02ff */
[----:B------:R-:W-:Y:S02]  /*8b90*/  LOP3.LUT R6, R19, R6, RZ, 0x3c, !PT ;  /* 0x0000000613067212 */ /* 0x000fe400078e3cff */
[C---:B------:R-:W-:Y:S01]  /*8ba0*/  PRMT R13, R5.reuse, 0xbb32, RZ ;  /* 0x0000bb32050d7816 */ /* 0x040fe200000000ff */
[----:B------:R-:W1:Y:S01]  /*8bb0*/  SHFL.BFLY PT, R23, R20, 0x1, 0x1f ;  /* 0x0c201f0014177f89 */ /* 0x000e6200000e0000 */
[----:B------:R-:W-:-:S02]  /*8bc0*/  PRMT R25, R5, 0x9910, RZ ;  /* 0x0000991005197816 */ /* 0x000fc400000000ff */
[----:B------:R-:W-:Y:S01]  /*8bd0*/  PRMT R19, R6, 0xbb32, RZ ;  /* 0x0000bb3206137816 */ /* 0x000fe200000000ff */
[-C--:B------:R-:W-:Y:S01]  /*8be0*/  IMAD R21, R12, R13.reuse, RZ ;  /* 0x0000000d0c157224 */ /* 0x080fe200078e02ff */
[----:B------:R-:W-:Y:S01]  /*8bf0*/  PRMT R31, R6, 0x9910, RZ ;  /* 0x00009910061f7816 */ /* 0x000fe200000000ff */
[----:B------:R-:W-:Y:S01]  /*8c00*/  IMAD R22, R10, R13, RZ ;  /* 0x0000000d0a167224 */ /* 0x000fe200078e02ff */
[----:B------:R-:W-:Y:S01]  /*8c10*/  LOP3.LUT R18, R18, R27, RZ, 0x3c, !PT ;  /* 0x0000001b12127212 */ /* 0x000fe200078e3cff */
[C---:B------:R-:W-:Y:S01]  /*8c20*/  IMAD R24, R12.reuse, R25, RZ ;  /* 0x000000190c187224 */ /* 0x040fe200078e02ff */
[----:B------:R-:W-:Y:S01]  /*8c30*/  FSETP.GEU.AND P0, PT, R7, R2, PT ;  /* 0x000000020700720b */ /* 0x000fe20003f0e000 */
[----:B------:R-:W-:Y:S01]  /*8c40*/  IMAD R13, R12, R19, RZ ;  /* 0x000000130c0d7224 */ /* 0x000fe200078e02ff */
[----:B------:R-:W-:Y:S01]  /*8c50*/  LOP3.LUT R37, R22, 0xffff, RZ, 0xc0, !PT ;  /* 0x0000ffff16257812 */ /* 0x000fe200078ec0ff */
[----:B------:R-:W-:Y:S01]  /*8c60*/  IMAD R25, R10, R25, RZ ;  /* 0x000000190a197224 */ /* 0x000fe200078e02ff */
[----:B------:R-:W-:Y:S01]  /*8c70*/  LOP3.LUT R33, R24, 0xffff, RZ, 0xc0, !PT ;  /* 0x0000ffff18217812 */ /* 0x000fe200078ec0ff */
[-C--:B------:R-:W-:Y:S01]  /*8c80*/  IMAD R12, R12, R31.reuse, RZ ;  /* 0x0000001f0c0c7224 */ /* 0x080fe200078e02ff */
[----:B------:R-:W-:Y:S01]  /*8c90*/  SEL R18, R18, RZ, !P2 ;  /* 0x000000ff12127207 */ /* 0x000fe20005000000 */
[C---:B------:R-:W-:Y:S01]  /*8ca0*/  IMAD R26, R10.reuse, R31, RZ ;  /* 0x0000001f0a1a7224 */ /* 0x040fe200078e02ff */
[----:B------:R-:W-:Y:S01]  /*8cb0*/  LOP3.LUT R38, R25, 0xffff, RZ, 0xc0, !PT ;  /* 0x0000ffff19267812 */ /* 0x000fe200078ec0ff */
[----:B------:R-:W-:Y:S01]  /*8cc0*/  IMAD R19, R10, R19, RZ ;  /* 0x000000130a137224 */ /* 0x000fe200078e02ff */
[----:B------:R-:W-:Y:S01]  /*8cd0*/  LOP3.LUT R30, R12, 0xffff, RZ, 0xc0, !PT ;  /* 0x0000ffff0c1e7812 */ /* 0x000fe200078ec0ff */
[----:B------:R-:W-:Y:S01]  /*8ce0*/  SHFL.BFLY PT, R33, R33, 0x1, 0x1f ;  /* 0x0c201f0021217f89 */ /* 0x000fe200000e0000 */
[----:B------:R-:W-:Y:S01]  /*8cf0*/  LOP3.LUT R36, R26, 0xffff, RZ, 0xc0, !PT ;  /* 0x0000ffff1a247812 */ /* 0x000fe200078ec0ff */
[----:B0-----:R-:W-:Y:S01]  /*8d00*/  IMAD.IADD R29, R28, 0x1, R29 ;  /* 0x000000011c1d7824 */ /* 0x001fe200078e021d */
[----:B------:R-:W-:Y:S01]  /*8d10*/  LOP3.LUT R31, R21, 0xffff, RZ, 0xc0, !PT ;  /* 0x0000ffff151f7812 */ /* 0x000fe200078ec0ff */
[----:B------:R-:W-:Y:S01]  /*8d20*/  SHFL.BFLY PT, R37, R37, 0x1, 0x1f ;  /* 0x0c201f0025257f89 */ /* 0x000fe200000e0000 */
[----:B------:R-:W-:Y:S01]  /*8d30*/  LOP3.LUT R34, R13, 0xffff, RZ, 0xc0, !PT ;  /* 0x0000ffff0d227812 */ /* 0x000fe200078ec0ff */
[----:B-1----:R-:W-:Y:S01]  /*8d40*/  IMAD.IADD R23, R20, 0x1, R23 ;  /* 0x0000000114177824 */ /* 0x002fe200078e0217 */
[----:B------:R-:W-:Y:S01]  /*8d50*/  LOP3.LUT R40, R19, 0xffff, RZ, 0xc0, !PT ;  /* 0x0000ffff13287812 */ /* 0x000fe200078ec0ff */
[----:B------:R-:W0:Y:S01]  /*8d60*/  SHFL.BFLY PT, R32, R31, 0x1, 0x1f ;  /* 0x0c201f001f207f89 */ /* 0x000e2200000e0000 */
[----:B------:R-:W-:Y:S01]  /*8d70*/  LOP3.LUT R39, R18, R39, RZ, 0x3c, !PT ;  /* 0x0000002712277212 */ /* 0x000fe200078e3cff */
[----:B------:R-:W-:Y:S01]  /*8d80*/  IMAD R18, R10, R3, RZ ;  /* 0x000000030a127224 */ /* 0x000fe200078e02ff */
[----:B------:R-:W-:Y:S01]  /*8d90*/  PRMT R20, R24, 0x5410, R21 ;  /* 0x0000541018147816 */ /* 0x000fe20000000015 */
[----:B------:R-:W1:Y:S01]  /*8da0*/  SHFL.BFLY PT, R38, R38, 0x1, 0x1f ;  /* 0x0c201f0026267f89 */ /* 0x000e6200000e0000 */
[----:B------:R-:W-:Y:S01]  /*8db0*/  PRMT R12, R12, 0x5410, R13 ;  /* 0x000054100c0c7816 */ /* 0x000fe2000000000d */
[-C--:B------:R-:W-:Y:S01]  /*8dc0*/  IMAD R11, R11, R39.reuse, RZ ;  /* 0x000000270b0b7224 */ /* 0x080fe200078e02ff */
[----:B------:R-:W-:Y:S01]  /*8dd0*/  PRMT R21, R25, 0x5410, R22 ;  /* 0x0000541019157816 */ /* 0x000fe20000000016 */
[----:B------:R-:W-:Y:S01]  /*8de0*/  SHFL.BFLY PT, R30, R30, 0x1, 0x1f ;  /* 0x0c201f001e1e7f89 */ /* 0x000fe200000e0000 */
[----:B------:R-:W-:Y:S01]  /*8df0*/  IMAD R10, R10, R39, RZ ;  /* 0x000000270a0a7224 */ /* 0x000fe200078e02ff */
[----:B------:R-:W-:-:S02]  /*8e00*/  PRMT R13, R26, 0x5410, R19 ;  /* 0x000054101a0d7816 */ /* 0x000fc40000000013 */
[----:B------:R-:W2:Y:S01]  /*8e10*/  SHFL.BFLY PT, R35, R34, 0x1, 0x1f ;  /* 0x0c201f0022237f89 */ /* 0x000ea200000e0000 */
[----:B------:R-:W-:-:S03]  /*8e20*/  SEL R43, R42, RZ, !P0 ;  /* 0x000000ff2a2b7207 */ /* 0x000fc60004000000 */
[----:B------:R-:W-:Y:S04]  /*8e30*/  SHFL.BFLY PT, R36, R36, 0x1, 0x1f ;  /* 0x0c201f0024247f89 */ /* 0x000fe800000e0000 */
[----:B------:R-:W3:Y:S04]  /*8e40*/  SHFL.BFLY PT, R41, R40, 0x1, 0x1f ;  /* 0x0c201f0028297f89 */ /* 0x000ee800000e0000 */
[----:B------:R-:W4:Y:S01]  /*8e50*/  SHFL.BFLY PT, R27, R18, 0x1, 0x1f ;  /* 0x0c201f00121b7f89 */ /* 0x000f2200000e0000 */
[----:B0-----:R-:W-:-:S03]  /*8e60*/  PRMT R33, R33, 0x5410, R32 ;  /* 0x0000541021217816 */ /* 0x001fc60000000020 */
[----:B------:R-:W0:Y:S01]  /*8e70*/  SHFL.BFLY PT, R7, R8, 0x1, 0x1f ;  /* 0x0c201f0008077f89 */ /* 0x000e2200000e0000 */
[----:B-1----:R-:W-:Y:S01]  /*8e80*/  PRMT R38, R38, 0x5410, R37 ;  /* 0x0000541026267816 */ /* 0x002fe20000000025 */
[----:B------:R-:W-:Y:S02]  /*8e90*/  VIADD.16x2 R20, R20, R33 ;  /* 0x0000002114147236 */ /* 0x000fe40000000200 */
[----:B------:R-:W1:Y:S02]  /*8ea0*/  SHFL.BFLY PT, R2, R11, 0x1, 0x1f ;  /* 0x0c201f000b027f89 */ /* 0x000e6400000e0000 */
[----:B------:R-:W-:Y:S02]  /*8eb0*/  VIADD.16x2 R21, R21, R38 ;  /* 0x0000002615157236 */ /* 0x000fe40000000200 */
[----:B------:R-:W5:Y:S01]  /*8ec0*/  SHFL.BFLY PT, R31, R10, 0x1, 0x1f ;  /* 0x0c201f000a1f7f89 */ /* 0x000f6200000e0000 */
[----:B--2---:R-:W-:Y:S02]  /*8ed0*/  PRMT R35, R30, 0x5410, R35 ;  /* 0x000054101e237816 */ /* 0x004fe40000000023 */
[----:B------:R-:W-:-:S03]  /*8ee0*/  LOP3.LUT R20, R21, R20, RZ, 0x3c, !PT ;  /* 0x0000001415147212 */ /* 0x000fc600078e3cff */
[----:B------:R-:W-:Y:S01]  /*8ef0*/  VIADD.16x2 R12, R12, R35 ;  /* 0x000000230c0c7236 */ /* 0x000fe20000000200 */
[----:B---3--:R-:W-:Y:S01]  /*8f00*/  PRMT R36, R36, 0x5410, R41 ;  /* 0x0000541024247816 */ /* 0x008fe20000000029 */
[----:B----4-:R-:W-:Y:S01]  /*8f10*/  IMAD.IADD R28, R18, 0x1, R27 ;  /* 0x00000001121c7824 */ /* 0x010fe200078e021b */
[----:B------:R-:W-:-:S03]  /*8f20*/  LOP3.LUT R18, R43, R0, RZ, 0x3c, !PT ;  /* 0x000000002b127212 */ /* 0x000fc600078e3cff */
[----:B------:R-:W-:Y:S02]  /*8f30*/  VIADD.16x2 R13, R13, R36 ;  /* 0x000000240d0d7236 */ /* 0x000fe40000000200 */
[--C-:B0-----:R-:W-:Y:S01]  /*8f40*/  IMAD.IADD R8, R8, 0x1, R7.reuse ;  /* 0x0000000108087824 */ /* 0x101fe200078e0207 */
[----:B------:R-:W-:Y:S02]  /*8f50*/  FSETP.GEU.AND P1, PT, R29, R28, PT ;  /* 0x0000001c1d00720b */ /* 0x000fe40003f2e000 */
[----:B------:R-:W-:Y:S01]  /*8f60*/  LOP3.LUT R12, R13, R12, RZ, 0x3c, !PT ;  /* 0x0000000c0d0c7212 */ /* 0x000fe200078e3cff */
[----:B-1----:R-:W-:Y:S01]  /*8f70*/  IMAD.IADD R2, R11, 0x1, R2 ;  /* 0x000000010b027824 */ /* 0x002fe200078e0202 */
[----:B------:R-:W-:Y:S02]  /*8f80*/  FSETP.GEU.AND P2, PT, R23, R8, PT ;  /* 0x000000081700720b */ /* 0x000fe40003f4e000 */
[----:B------:R-:W-:Y:S01]  /*8f90*/  PRMT R7, R20, 0x7632, R7 ;  /* 0x0000763214077816 */ /* 0x000fe20000000007 */
[----:B-----5:R-:W-:Y:S01]  /*8fa0*/  IMAD.IADD R31, R10, 0x1, R31 ;  /* 0x000000010a1f7824 */ /* 0x020fe200078e021f */
[----:B------:R-:W-:-:S02]  /*8fb0*/  PRMT R10, R12, 0x7632, R10 ;  /* 0x000076320c0a7816 */ /* 0x000fc4000000000a */
[----:B------:R-:W-:Y:S02]  /*8fc0*/  SEL R20, R20, RZ, !P2 ;  /* 0x000000ff14147207 */ /* 0x000fe40005000000 */
[----:B------:R-:W-:Y:S02]  /*8fd0*/  FSETP.GEU.AND P4, PT, R2, R31, PT ;  /* 0x0000001f0200720b */ /* 0x000fe40003f8e000 */
[----:B------:R-:W-:Y:S02]  /*8fe0*/  SEL R7, R7, RZ, !P1 ;  /* 0x000000ff07077207 */ /* 0x000fe40004800000 */
[----:B------:R-:W-:Y:S02]  /*8ff0*/  SEL R11, R12, RZ, !P0 ;  /* 0x000000ff0c0b7207 */ /* 0x000fe40004000000 */
[----:B------:R-:W-:Y:S02]  /*9000*/  SEL R10, R10, RZ, !P4 ;  /* 0x000000ff0a0a7207 */ /* 0x000fe40006000000 */
[----:B------:R-:W-:-:S02]  /*9010*/  LOP3.LUT R0, R28, R29, RZ, 0x3c, !PT ;  /* 0x0000001d1c007212 */ /* 0x000fc400078e3cff */
[----:B------:R-:W-:Y:S02]  /*9020*/  LOP3.LUT R8, R8, R23, RZ, 0x3c, !PT ;  /* 0x0000001708087212 */ /* 0x000fe400078e3cff */
[----:B------:R-:W-:Y:S02]  /*9030*/  LOP3.LUT R2, R31, R2, RZ, 0x3c, !PT ;  /* 0x000000021f027212 */ /* 0x000fe400078e3cff */
[----:B------:R-:W-:Y:S02]  /*9040*/  PRMT R20, R20, 0x5410, R7 ;  /* 0x0000541014147816 */ /* 0x000fe40000000007 */
[----:B------:R-:W-:Y:S02]  /*9050*/  PRMT R11, R11, 0x5410, R10 ;  /* 0x000054100b0b7816 */ /* 0x000fe4000000000a */
[----:B------:R-:W-:Y:S02]  /*9060*/  SEL R0, R0, RZ, !P1 ;  /* 0x000000ff00007207 */ /* 0x000fe40004800000 */
[----:B------:R-:W-:-:S02]  /*9070*/  LOP3.LUT R20, R20, R5, RZ, 0x3c, !PT ;  /* 0x0000000514147212 */ /* 0x000fc400078e3cff */
[----:B------:R-:W-:Y:S02]  /*9080*/  SEL R19, R8, RZ, !P2 ;  /* 0x000000ff08137207 */ /* 0x000fe40005000000 */
[----:B------:R-:W-:Y:S02]  /*9090*/  SEL R2, R2, RZ, !P4 ;  /* 0x000000ff02027207 */ /* 0x000fe40006000000 */
[----:B------:R-:W-:Y:S02]  /*90a0*/  LOP3.LUT R11, R11, R6, RZ, 0x3c, !PT ;  /* 0x000000060b0b7212 */ /* 0x000fe400078e3cff */
[----:B------:R-:W-:Y:S02]  /*90b0*/  LOP3.LUT R22, R0, R3, RZ, 0x3c, !PT ;  /* 0x0000000300167212 */ /* 0x000fe400078e3cff */
[----:B------:R-:W-:Y:S02]  /*90c0*/  LOP3.LUT R19, R19, R4, RZ, 0x3c, !PT ;  /* 0x0000000413137212 */ /* 0x000fe400078e3cff */
[----:B------:R-:W-:-:S02]  /*90d0*/  LOP3.LUT R39, R2, R39, RZ, 0x3c, !PT ;  /* 0x0000002702277212 */ /* 0x000fc400078e3cff */
[----:B------:R-:W-:Y:S02]  /*90e0*/  LOP3.LUT R0, R11, R20, RZ, 0x3c, !PT ;  /* 0x000000140b007212 */ /* 0x000fe400078e3cff */
[----:B------:R-:W-:Y:S02]  /*90f0*/  FSETP.GEU.AND P0, PT, R18, R19, PT ;  /* 0x000000131200720b */ /* 0x000fe40003f0e000 */
[----:B------:R-:W-:Y:S02]  /*9100*/  FSETP.GEU.AND P1, PT, R22, R39, PT ;  /* 0x000000271600720b */ /* 0x000fe40003f2e000 */
[C---:B------:R-:W-:Y:S02]  /*9110*/  PRMT R2, R0.reuse, 0x7632, R2 ;  /* 0x0000763200027816 */ /* 0x040fe40000000002 */
[----:B------:R-:W-:Y:S02]  /*9120*/  SEL R3, R0, RZ, !P0 ;  /* 0x000000ff00037207 */ /* 0x000fe40004000000 */
[----:B------:R-:W-:-:S02]  /*9130*/  SEL R2, R2, RZ, !P1 ;  /* 0x000000ff02027207 */ /* 0x000fc40004800000 */
[----:B------:R-:W-:Y:S02]  /*9140*/  LOP3.LUT R23, R19, R18, RZ, 0x3c, !PT ;  /* 0x0000001213177212 */ /* 0x000fe400078e3cff */
[----:B------:R-:W-:Y:S02]  /*9150*/  LOP3.LUT R24, R39, R22, RZ, 0x3c, !PT ;  /* 0x0000001627187212 */ /* 0x000fe400078e3cff */
[----:B------:R-:W-:Y:S02]  /*9160*/  PRMT R2, R3, 0x5410, R2 ;  /* 0x0000541003027816 */ /* 0x000fe40000000002 */
[----:B------:R-:W-:Y:S02]  /*9170*/  SEL R23, R23, RZ, !P0 ;  /* 0x000000ff17177207 */ /* 0x000fe40004000000 */
[----:B------:R-:W-:Y:S02]  /*9180*/  SEL R24, R24, RZ, !P1 ;  /* 0x000000ff18187207 */ /* 0x000fe40004800000 */
[----:B------:R-:W-:-:S02]  /*9190*/  PRMT R3, R11, 0x7610, R20 ;  /* 0x000076100b037816 */ /* 0x000fc40000000014 */
[----:B------:R-:W-:Y:S02]  /*91a0*/  PRMT R11, R20, 0x7610, R11 ;  /* 0x00007610140b7816 */ /* 0x000fe4000000000b */
[----:B------:R-:W-:Y:S02]  /*91b0*/  LOP3.LUT R5, R23, R19, RZ, 0x3c, !PT ;  /* 0x0000001317057212 */ /* 0x000fe400078e3cff */
[----:B------:R-:W-:Y:S02]  /*91c0*/  LOP3.LUT R26, R24, R39, RZ, 0x3c, !PT ;  /* 0x00000027181a7212 */ /* 0x000fe400078e3cff */
[C---:B------:R-:W-:Y:S02]  /*91d0*/  LOP3.LUT R0, R2.reuse, R3, RZ, 0x3c, !PT ;  /* 0x0000000302007212 */ /* 0x040fe400078e3cff */
[----:B------:R-:W-:Y:S02]  /*91e0*/  LOP3.LUT R2, R2, R11, RZ, 0x3c, !PT ;  /* 0x0000000b02027212 */ /* 0x000fe400078e3cff */
[----:B------:R-:W-:-:S02]  /*91f0*/  FSETP.GT.AND P0, PT, R26, R5, PT ;  /* 0x000000051a00720b */ /* 0x000fc40003f04000 */
[----:B------:R-:W-:Y:S02]  /*9200*/  LOP3.LUT R4, R23, R18, RZ, 0x3c, !PT ;  /* 0x0000001217047212 */ /* 0x000fe400078e3cff */
[----:B------:R-:W-:Y:S02]  /*9210*/  LOP3.LUT R25, R24, R22, RZ, 0x3c, !PT ;  /* 0x0000001618197212 */ /* 0x000fe400078e3cff */
[--C-:B------:R-:W-:Y:S02]  /*9220*/  PRMT R3, R0, 0x7632, R1.reuse ;  /* 0x0000763200037816 */ /* 0x100fe40000000001 */
[----:B------:R-:W-:Y:S02]  /*9230*/  PRMT R5, R2, 0x7632, R1 ;  /* 0x0000763202057816 */ /* 0x000fe40000000001 */
[----:B------:R-:W-:Y:S02]  /*9240*/  FSETP.GT.AND P2, PT, R25, R4, PT ;  /* 0x000000041900720b */ /* 0x000fe40003f44000 */
[----:B------:R-:W-:-:S02]  /*9250*/  LOP3.LUT R3, R3, R0, RZ, 0x3c, !PT ;  /* 0x0000000003037212 */ /* 0x000fc400078e3cff */
[----:B------:R-:W-:Y:S02]  /*9260*/  LOP3.LUT R5, R5, R2, RZ, 0x3c, !PT ;  /* 0x0000000205057212 */ /* 0x000fe400078e3cff */
[----:B------:R-:W-:Y:S02]  /*9270*/  SEL R3, R3, RZ, P2 ;  /* 0x000000ff03037207 */ /* 0x000fe40001000000 */
[----:B------:R-:W-:Y:S02]  /*9280*/  SEL R5, R5, RZ, P0 ;  /* 0x000000ff05057207 */ /* 0x000fe40000000000 */
[----:B------:R-:W-:Y:S02]  /*9290*/  PRMT R3, R3, 0x5410, R3 ;  /* 0x0000541003037816 */ /* 0x000fe40000000003 */
[----:B------:R-:W-:Y:S02]  /*92a0*/  PRMT R5, R5, 0x5410, R5 ;  /* 0x0000541005057816 */ /* 0x000fe40000000005 */
[----:B------:R-:W-:-:S02]  /*92b0*/  LOP3.LUT R3, R3, R0, RZ, 0x3c, !PT ;  /* 0x0000000003037212 */ /* 0x000fc400078e3cff */
[----:B------:R-:W-:Y:S02]  /*92c0*/  LOP3.LUT R5, R5, R2, RZ, 0x3c, !PT ;  /* 0x0000000205057212 */ /* 0x000fe400078e3cff */
[C---:B------:R-:W-:Y:S02]  /*92d0*/  PRMT R27, R3.reuse, 0xbb32, RZ ;  /* 0x0000bb32031b7816 */ /* 0x040fe400000000ff */
[----:B------:R-:W-:Y:S02]  /*92e0*/  PRMT R0, R3, 0x9910, RZ ;  /* 0x0000991003007816 */ /* 0x000fe400000000ff */
[C---:B------:R-:W-:Y:S02]  /*92f0*/  PRMT R2, R5.reuse, 0x9910, RZ ;  /* 0x0000991005027816 */ /* 0x040fe400000000ff */
[----:B------:R-:W-:Y:S02]  /*9300*/  PRMT R28, R5, 0xbb32, RZ ;  /* 0x0000bb32051c7816 */ /* 0x000fe400000000ff */
[----:B------:R-:W-:-:S02]  /*9310*/  ISETP.GE.AND P4, PT, R27, RZ, PT ;  /* 0x000000ff1b00720c */ /* 0x000fc40003f86270 */
[----:B------:R-:W-:Y:S02]  /*9320*/  ISETP.GE.AND P1, PT, R0, RZ, PT ;  /* 0x000000ff0000720c */ /* 0x000fe40003f26270 */
[----:B------:R-:W-:Y:S02]  /*9330*/  ISETP.GE.AND P5, PT, R2, RZ, PT ;  /* 0x000000ff0200720c */ /* 0x000fe40003fa6270 */
[----:B------:R-:W-:Y:S02]  /*9340*/  ISETP.GE.AND P6, PT, R28, RZ, PT ;  /* 0x000000ff1c00720c */ /* 0x000fe40003fc6270 */
[----:B------:R-:W-:Y:S02]  /*9350*/  PRMT R29, R3, 0x9910, RZ ;  /* 0x00009910031d7816 */ /* 0x000fe400000000ff */
[----:B------:R-:W-:-:S03]  /*9360*/  PRMT R30, R5, 0x9910, RZ ;  /* 0x00009910051e7816 */ /* 0x000fc600000000ff */
[----:B------:R-:W-:Y:S02]  /*9370*/  @!P4 VIADD R27, R27, 0x100 ;  /* 0x000001001b1bc836 */ /* 0x000fe40000000000 */
[----:B------:R-:W-:Y:S02]  /*9380*/  @!P1 VIADD R29, R29, 0x100 ;  /* 0x000001001d1d9836 */ /* 0x000fe40000000000 */
[----:B------:R-:W-:Y:S02]  /*9390*/  @!P5 VIADD R30, R30, 0x100 ;  /* 0x000001001e1ed836 */ /* 0x000fe40000000000 */
[----:B------:R-:W-:-:S03]  /*93a0*/  @!P6 VIADD R28, R28, 0x100 ;  /* 0x000001001c1ce836 */ /* 0x000fc60000000000 */
[----:B------:R-:W-:Y:S02]  /*93b0*/  LOP3.LUT R0, R29, R30, RZ, 0xfc, !PT ;  /* 0x0000001e1d007212 */ /* 0x000fe400078efcff */
[----:B------:R-:W-:-:S04]  /*93c0*/  LOP3.LUT R3, R27, R28, RZ, 0xfc, !PT ;  /* 0x0000001c1b037212 */ /* 0x000fc800078efcff */
[----:B------:R-:W-:-:S04]  /*93d0*/  LOP3.LUT R0, R0, R3, RZ, 0xfc, !PT ;  /* 0x0000000300007212 */ /* 0x000fc800078efcff */
[----:B------:R-:W-:Y:S02]  /*93e0*/  ISETP.GE.U32.AND P1, PT, R0, 0x100, PT ;  /* 0x000001000000780c */ /* 0x000fe40003f26070 */
[----:B------:R-:W-:-:S04]  /*93f0*/  SHF.R.S32.HI R0, RZ, 0x1f, R0 ;  /* 0x0000001fff007819 */ /* 0x000fc80000011400 */
[----:B------:R-:W-:-:S13]  /*9400*/  ISETP.GE.U32.AND.EX P1, PT, R0, RZ, PT, P1 ;  /* 0x000000ff0000720c */ /* 0x000fda0003f26110 */
[----:B------:R-:W-:Y:S05]  /*9410*/  @!P1 BRA `(.L_x_0) ;  /* 0x0000000000409947 */ /* 0x000fea0003800000 */
[----:B------:R-:W-:Y:S01]  /*9420*/  MOV R0, 0x0 ;  /* 0x0000000000007802 */ /* 0x000fe20000000f00 */
[----:B------:R-:W-:Y:S01]  /*9430*/  ULDC.64 UR8, c[0x4][0x18] ;  /* 0x0100060000087ab9 */ /* 0x000fe20000000a00 */
[----:B------:R-:W-:Y:S01]  /*9440*/  ULDC.64 UR10, c[0x4][0x8] ;  /* 0x01000200000a7ab9 */ /* 0x000fe20000000a00 */
[----:B------:R-:W-:Y:S01]  /*9450*/  IMAD.U32 R4, RZ, RZ, UR8 ;  /* 0x00000008ff047e24 */ /* 0x000fe2000f8e00ff */
[----:B------:R0:W1:Y:S01]  /*9460*/  LDC.64 R2, c[0x4][R0] ;  /* 0x0100000000027b82 */ /* 0x0000620000000a00 */
[----:B------:R-:W-:Y:S01]  /*9470*/  IMAD.U32 R5, RZ, RZ, UR9 ;  /* 0x00000009ff057e24 */ /* 0x000fe2000f8e00ff */
[----:B------:R-:W-:Y:S01]  /*9480*/  ULDC.64 UR8, c[0x4][0x10] ;  /* 0x0100040000087ab9 */ /* 0x000fe20000000a00 */
[----:B------:R-:W-:Y:S02]  /*9490*/  IMAD.U32 R10, RZ, RZ, UR10 ;  /* 0x0000000aff0a7e24 */ /* 0x000fe4000f8e00ff */
[----:B------:R-:W-:Y:S02]  /*94a0*/  IMAD.U32 R6, RZ, RZ, UR8 ;  /* 0x00000008ff067e24 */ /* 0x000fe4000f8e00ff */
[----:B------:R-:W-:-:S02]  /*94b0*/  IMAD.U32 R7, RZ, RZ, UR9 ;  /* 0x00000009ff077e24 */ /* 0x000fc4000f8e00ff */
[----:B------:R-:W-:Y:S02]  /*94c0*/  IMAD.U32 R11, RZ, RZ, UR11 ;  /* 0x0000000bff0b7e24 */ /* 0x000fe4000f8e00ff */
[----:B------:R-:W-:Y:S02]  /*94d0*/  IMAD.MOV.U32 R8, RZ, RZ, 0x36 ;  /* 0x00000036ff087424 */ /* 0x000fe400078e00ff */
[----:B------:R-:W-:Y:S02]  /*94e0*/  IMAD.MOV.U32 R12, RZ, RZ, 0x1 ;  /* 0x00000001ff0c7424 */ /* 0x000fe400078e00ff */
[----:B0-----:R-:W-:-:S07]  /*94f0*/  IMAD.MOV.U32 R13, RZ, RZ, RZ ;  /* 0x000000ffff0d7224 */ /* 0x001fce00078e00ff */
[----:B------:R-:W-:-:S07]  /*9500*/  LEPC R20, `(.L_x_0) ;  /* 0x000000001014794e */ /* 0x000fce0000000000 */
[----:B-1----:R-:W-:Y:S05]  /*9510*/  CALL.ABS.NOINC R2 ;  /* 0x0000000002007343 */ /* 0x002fea0003c00000 */
.L_x_0:
[----:B------:R-:W-:Y:S05]  /*9520*/  WARPSYNC.ALL ;  /* 0x0000000000007948 */ /* 0x000fea0003800000 */
[----:B------:R-:W-:Y:S01]  /*9530*/  BAR.SYNC.DEFER_BLOCKING 0x0 ;  /* 0x0000000000007b1d */ /* 0x000fe20000010000 */
[--C-:B------:R-:W-:Y:S01]  /*9540*/  IMAD.WIDE R10, R27, 0x4, R14.reuse ;  /* 0x000000041b0a7825 */ /* 0x100fe200078e020e */
[----:B------:R-:W-:Y:S02]  /*9550*/  P2R R32, PR, RZ, 0x1 ;  /* 0x00000001ff207803 */ /* 0x000fe40000000000 */
[----:B------:R-:W-:Y:S01]  /*9560*/  P2R R31, PR, RZ, 0x4 ;  /* 0x00000004ff1f7803 */ /* 0x000fe20000000000 */
[----:B------:R-:W-:-:S04]  /*9570*/  IMAD.WIDE R2, R29, 0x4, R14 ;  /* 0x000000041d027825 */ /* 0x000fc800078e020e */
[----:B------:R-:W-:-:S04]  /*9580*/  IMAD.WIDE R12, R30, 0x4, R14 ;  /* 0x000000041e0c7825 */ /* 0x000fc800078e020e */
[----:B------:R-:W-:Y:S01]  /*9590*/  IMAD.WIDE R14, R28, 0x4, R14 ;  /* 0x000000041c0e7825 */ /* 0x000fe200078e020e */
[----:B------:R-:W2:Y:S04]  /*95a0*/  LDG.E.EL R4, desc[UR6][R2.64] ;  /* 0x0000000602047981 */ /* 0x000ea8000c2e1900 */
[----:B------:R-:W2:Y:S04]  /*95b0*/  LDG.E.EL R11, desc[UR6][R10.64] ;  /* 0x000000060a0b7981 */ /* 0x000ea8000c2e1900 */
[----:B------:R-:W3:Y:S04]  /*95c0*/  LDG.E.EL R8, desc[UR6][R12.64] ;  /* 0x000000060c087981 */ /* 0x000ee8000c2e1900 */
[----:B------:R-:W4:Y:S01]  /*95d0*/  LDG.E.EL R15, desc[UR6][R14.64] ;  /* 0x000000060e0f7981 */ /* 0x000f22000c2e1900 */
[----:B------:R-:W-:Y:S01]  /*95e0*/  LEA R20, R16, UR4, 0x2 ;  /* 0x0000000410147c11 */ /* 0x000fe2000f8e10ff */
[----:B------:R-:W-:Y:S01]  /*95f0*/  BAR.SYNC.DEFER_BLOCKING 0x0 ;  /* 0x0000000000007b1d */ /* 0x000fe20000010000 */
[----:B------:R-:W-:-:S02]  /*9600*/  ISETP.GE.AND P4, PT, R9, 0x2, PT ;  /* 0x000000020900780c */ /* 0x000fc40003f86270 */
[----:B------:R-:W-:Y:S02]  /*9610*/  ISETP.LT.AND P3, PT, R9, 0x2, !P3 ;  /* 0x000000020900780c */ /* 0x000fe40005f61270 */
[----:B------:R-:W-:Y:S02]  /*9620*/  ISETP.NE.AND P6, PT, R16, RZ, PT ;  /* 0x000000ff1000720c */ /* 0x000fe40003fc5270 */
[----:B------:R-:W-:Y:S02]  /*9630*/  LOP3.LUT R28, R17, 0xfc, RZ, 0xc0, !PT ;  /* 0x000000fc111c7812 */ /* 0x000fe400078ec0ff */
[----:B------:R-:W-:Y:S02]  /*9640*/  LOP3.LUT R26, R26, R23, R19, 0x96, !PT ;  /* 0x000000171a1a7212 */ /* 0x000fe400078e9613 */
[----:B------:R-:W-:Y:S01]  /*9650*/  LOP3.LUT R25, R25, R23, R18, 0x96, !PT ;  /* 0x0000001719197212 */ /* 0x000fe200078e9612 */
[----:B------:R-:W-:Y:S02]  /*9660*/  IMAD.SHL.U32 R28, R28, 0x4, RZ ;  /* 0x000000041c1c7824 */ /* 0x000fe400078e00ff */
[----:B--2---:R-:W-:Y:S01]  /*9670*/  FADD R5, R4, R11 ;  /* 0x0000000b04057221 */ /* 0x004fe20000000000 */
[----:B------:R-:W-:-:S03]  /*9680*/  FADD R11, -R11, 1 ;  /* 0x3f8000000b0b7421 */ /* 0x000fc60000000100 */
[C---:B---3--:R-:W-:Y:S01]  /*9690*/  FADD R6, R8.reuse, R5 ;  /* 0x0000000508067221 */ /* 0x048fe20000000000 */
[----:B------:R-:W-:-:S03]  /*96a0*/  FADD R8, -R8, 1 ;  /* 0x3f80000008087421 */ /* 0x000fc60000000100 */
[C---:B----4-:R-:W-:Y:S01]  /*96b0*/  FADD R7, R15.reuse, R6 ;  /* 0x000000060f077221 */ /* 0x050fe20000000000 */
[----:B------:R-:W-:-:S04]  /*96c0*/  FADD R15, -R15, 1 ;  /* 0x3f8000000f0f7421 */ /* 0x000fc80000000100 */
[----:B------:R-:W0:Y:S02]  /*96d0*/  SHFL.BFLY PT, R0, R7, 0x10, 0x1f ;  /* 0x0e001f0007007f89 */ /* 0x000e2400000e0000 */
[----:B0-----:R-:W-:-:S05]  /*96e0*/  FADD R0, R7, R0 ;  /* 0x0000000007007221 */ /* 0x001fca0000000000 */
[----:B------:R-:W0:Y:S02]  /*96f0*/  SHFL.BFLY PT, R3, R0, 0x8, 0x1f ;  /* 0x0d001f0000037f89 */ /* 0x000e2400000e0000 */
[----:B0-----:R-:W-:-:S05]  /*9700*/  FADD R2, R0, R3 ;  /* 0x0000000300027221 */ /* 0x001fca0000000000 */
[----:B------:R-:W0:Y:S02]  /*9710*/  SHFL.BFLY PT, R3, R2, 0x4, 0x1f ;  /* 0x0c801f0002037f89 */ /* 0x000e2400000e0000 */
[----:B0-----:R-:W-:-:S05]  /*9720*/  FADD R10, R2, R3 ;  /* 0x00000003020a7221 */ /* 0x001fca0000000000 */
[----:B------:R-:W0:Y:S02]  /*9730*/  SHFL.BFLY PT, R3, R10, 0x2, 0x1f ;  /* 0x0c401f000a037f89 */ /* 0x000e2400000e0000 */
[----:B0-----:R-:W-:Y:S01]  /*9740*/  FADD R12, R10, R3 ;  /* 0x000000030a0c7221 */ /* 0x001fe20000000000 */
[----:B------:R-:W-:-:S04]  /*9750*/  LOP3.LUT P1, R3, R9, 0x1f, RZ, 0xc0, !PT ;  /* 0x0000001f09037812 */ /* 0x000fc8000782c0ff */
[----:B------:R-:W0:Y:S01]  /*9760*/  SHFL.BFLY PT, R13, R12, 0x1, 0x1f ;  /* 0x0c201f000c0d7f89 */ /* 0x000e2200000e0000 */
[C---:B------:R-:W-:Y:S02]  /*9770*/  ISETP.GT.U32.AND P0, PT, R3.reuse, 0x1, PT ;  /* 0x000000010300780c */ /* 0x040fe40003f04070 */
[C---:B------:R-:W-:Y:S02]  /*9780*/  ISETP.GT.U32.AND P2, PT, R3.reuse, 0x3, PT ;  /* 0x000000030300780c */ /* 0x040fe40003f44070 */
[----:B------:R-:W-:Y:S01]  /*9790*/  ISETP.NE.AND P5, PT, R3, 0x1f, PT ;  /* 0x0000001f0300780c */ /* 0x000fe20003fa5270 */
[----:B0-----:R-:W-:Y:S01]  /*97a0*/  FADD R13, R12, R13 ;  /* 0x0000000d0c0d7221 */ /* 0x001fe20000000000 */
[----:B------:R-:W-:-:S04]  /*97b0*/  FADD R12, -R4, 1 ;  /* 0x3f800000040c7421 */ /* 0x000fc80000000100 */
[----:B------:R0:W-:Y:S01]  /*97c0*/  @!P1 STS [R20], R13 ;  /* 0x0000000d14009388 */ /* 0x0001e20000000800 */
[----:B------:R-:W-:Y:S01]  /*97d0*/  BAR.SYNC.DEFER_BLOCKING 0x0 ;  /* 0x0000000000007b1d */ /* 0x000fe20000010000 */
[----:B0-----:R-:W-:-:S04]  /*97e0*/  FADD R13, R12, R11 ;  /* 0x0000000b0c0d7221 */ /* 0x001fc80000000000 */
[----:B------:R-:W-:Y:S01]  /*97f0*/  FADD R14, R8, R13 ;  /* 0x0000000d080e7221 */ /* 0x000fe20000000000 */
[----:B------:R-:W0:Y:S01]  /*9800*/  @!P4 LDS R21, [R17+UR4] ;  /* 0x000000041115c984 */ /* 0x000e220008000800 */
[----:B------:R-:W-:-:S03]  /*9810*/  ISETP.GT.U32.AND P4, PT, R3, 0xf, PT ;  /* 0x0000000f0300780c */ /* 0x000fc60003f84070 */
[----:B0-----:R-:W0:Y:S02]  /*9820*/  SHFL.BFLY PT, R0, R21, 0x1, 0x1f ;  /* 0x0c201f0015007f89 */ /* 0x001e2400000e0000 */
[----:B0-----:R-:W-:Y:S01]  /*9830*/  FADD R2, R21, R0 ;  /* 0x0000000015027221 */ /* 0x001fe20000000000 */
[----:B------:R-:W-:-:S04]  /*9840*/  FADD R21, R15, R14 ;  /* 0x0000000e0f157221 */ /* 0x000fc80000000000 */
[----:B------:R-:W-:Y:S01]  /*9850*/  @P3 STS [R17+UR4], R2 ;  /* 0x0000000211003988 */ /* 0x000fe20008000804 */
[----:B------:R-:W-:Y:S01]  /*9860*/  BAR.SYNC.DEFER_BLOCKING 0x0 ;  /* 0x0000000000007b1d */ /* 0x000fe20000010000 */
[----:B------:R-:W-:-:S05]  /*9870*/  ISETP.GT.U32.AND P3, PT, R3, 0x7, PT ;  /* 0x000000070300780c */ /* 0x000fca0003f64070 */
[----:B------:R-:W-:Y:S02]  /*9880*/  LDS R0, [UR4] ;  /* 0x00000004ff007984 */ /* 0x000fe40008000800 */
[----:B------:R-:W-:Y:S06]  /*9890*/  BAR.SYNC.DEFER_BLOCKING 0x0 ;  /* 0x0000000000007b1d */ /* 0x000fec0000010000 */
[----:B------:R-:W0:Y:S02]  /*98a0*/  SHFL.UP PT, R10, R7, 0x1, RZ ;  /* 0x04200000070a7989 */ /* 0x000e2400000e00ff */
[----:B0-----:R-:W-:-:S05]  /*98b0*/  @P1 FADD R7, R7, R10 ;  /* 0x0000000a07071221 */ /* 0x001fca0000000000 */
        /* <DEDUP_REMOVED lines=8> */
[----:B------:R-:W-:Y:S01]  /*9940*/  @!P5 STS [R20], R7 ;  /* 0x000000071400d388 */ /* 0x000fe20000000800 */
[----:B------:R-:W-:Y:S06]  /*9950*/  BAR.SYNC.DEFER_BLOCKING 0x0 ;  /* 0x0000000000007b1d */ /* 0x000fec0000010000 */
[----:B------:R-:W0:Y:S02]  /*9960*/  LDS R10, [UR4] ;  /* 0x00000004ff0a7984 */ /* 0x000e240008000800 */
[----:B0-----:R-:W-:-:S05]  /*9970*/  FADD R2, R7, R10 ;  /* 0x0000000a07027221 */ /* 0x001fca0000000000 */
[----:B------:R-:W-:-:S05]  /*9980*/  FSEL R7, R7, R2, !P6 ;  /* 0x0000000207077208 */ /* 0x000fca0007000000 */
[----:B------:R-:W0:Y:S01]  /*9990*/  SHFL.UP PT, R11, R7, 0x1, RZ ;  /* 0x04200000070b7989 */ /* 0x000e2200000e00ff */
[----:B------:R-:W-:Y:S06]  /*99a0*/  BAR.SYNC.DEFER_BLOCKING 0x0 ;  /* 0x0000000000007b1d */ /* 0x000fec0000010000 */
[----:B------:R-:W1:Y:S01]  /*99b0*/  SHFL.UP PT, R2, R21, 0x1, RZ ;  /* 0x0420000015027989 */ /* 0x000e6200000e00ff */
[----:B0-----:R-:W-:Y:S01]  /*99c0*/  FSEL R17, R10, R11, !P1 ;  /* 0x0000000b0a117208 */ /* 0x001fe20004800000 */
[----:B-1----:R-:W-:-:S05]  /*99d0*/  @P1 FADD R21, R21, R2 ;  /* 0x0000000215151221 */ /* 0x002fca0000000000 */
[----:B------:R-:W0:Y:S02]  /*99e0*/  SHFL.UP PT, R2, R21, 0x2, RZ ;  /* 0x0440000015027989 */ /* 0x000e2400000e00ff */
[----:B0-----:R-:W-:Y:S01]  /*99f0*/  @P0 FADD R21, R21, R2 ;  /* 0x0000000215150221 */ /* 0x001fe20000000000 */
[----:B------:R-:W-:-:S04]  /*9a00*/  ISETP.NE.AND P0, PT, R32, RZ, PT ;  /* 0x000000ff2000720c */ /* 0x000fc80003f05270 */
[----:B------:R-:W0:Y:S01]  /*9a10*/  SHFL.UP PT, R2, R21, 0x4, RZ ;  /* 0x0480000015027989 */ /* 0x000e2200000e00ff */
[----:B------:R-:W-:-:S04]  /*9a20*/  SEL R26, R26, RZ, P0 ;  /* 0x000000ff1a1a7207 */ /* 0x000fc80000000000 */
[----:B------:R-:W-:Y:S01]  /*9a30*/  LOP3.LUT R38, R26, R23, R19, 0x96, !PT ;  /* 0x000000171a267212 */ /* 0x000fe200078e9613 */
[----:B------:R-:W-:Y:S01]  /*9a40*/  FADD R19, R4, R17 ;  /* 0x0000001104137221 */ /* 0x000fe20000000000 */
[----:B------:R-:W-:Y:S01]  /*9a50*/  LOP3.LUT R39, R26, R24, R39, 0x96, !PT ;  /* 0x000000181a277212 */ /* 0x000fe200078e9627 */
[----:B0-----:R-:W-:Y:S01]  /*9a60*/  @P2 FADD R21, R21, R2 ;  /* 0x0000000215152221 */ /* 0x001fe20000000000 */
[----:B------:R-:W-:-:S04]  /*9a70*/  ISETP.NE.AND P2, PT, R31, RZ, PT ;  /* 0x000000ff1f00720c */ /* 0x000fc80003f45270 */
[----:B------:R-:W0:Y:S01]  /*9a80*/  SHFL.UP PT, R2, R21, 0x8, RZ ;  /* 0x0500000015027989 */ /* 0x000e2200000e00ff */
[----:B------:R-:W-:-:S04]  /*9a90*/  SEL R25, R25, RZ, P2 ;  /* 0x000000ff19197207 */ /* 0x000fc80001000000 */
[----:B------:R-:W-:Y:S02]  /*9aa0*/  LOP3.LUT R37, R25, R24, R22, 0x96, !PT ;  /* 0x0000001819257212 */ /* 0x000fe400078e9616 */
[----:B------:R-:W-:Y:S01]  /*9ab0*/  LOP3.LUT R36, R25, R23, R18, 0x96, !PT ;  /* 0x0000001719247212 */ /* 0x000fe200078e9612 */
[----:B0-----:R-:W-:Y:S01]  /*9ac0*/  @P3 FADD R21, R21, R2 ;  /* 0x0000000215153221 */ /* 0x001fe20000000000 */
[----:B------:R-:W-:-:S04]  /*9ad0*/  LOP3.LUT P3, RZ, R9, 0x3f, RZ, 0xc0, !PT ;  /* 0x0000003f09ff7812 */ /* 0x000fc8000786c0ff */
[----:B------:R-:W0:Y:S02]  /*9ae0*/  SHFL.UP PT, R2, R21, 0x10, RZ ;  /* 0x0600000015027989 */ /* 0x000e2400000e00ff */
[----:B0-----:R-:W-:Y:S01]  /*9af0*/  @P4 FADD R21, R21, R2 ;  /* 0x0000000215154221 */ /* 0x001fe20000000000 */
[----:B------:R-:W-:-:S04]  /*9b00*/  LOP3.LUT P4, RZ, R16, R3, RZ, 0xfc, !PT ;  /* 0x0000000310ff7212 */ /* 0x000fc8000788fcff */
[----:B------:R-:W-:Y:S01]  /*9b10*/  @!P5 STS [R20], R21 ;  /* 0x000000151400d388 */ /* 0x000fe20000000800 */
[----:B------:R-:W-:Y:S01]  /*9b20*/  SEL R4, R4, R19, !P4 ;  /* 0x0000001304047207 */ /* 0x000fe20006000000 */
[----:B------:R-:W-:Y:S07]  /*9b30*/  BAR.SYNC.DEFER_BLOCKING 0x0 ;  /* 0x0000000000007b1d */ /* 0x000fee0000010000 */
[--C-:B------:R-:W-:Y:S01]  /*9b40*/  @P4 FADD R6, R6, R17.reuse ;  /* 0x0000001106064221 */ /* 0x100fe20000000000 */
[----:B------:R-:W-:Y:S01]  /*9b50*/  @P4 FADD R5, R5, R17 ;  /* 0x0000001105054221 */ /* 0x000fe20000000000 */
[----:B------:R-:W0:Y:S02]  /*9b60*/  LDS R8, [UR4] ;  /* 0x00000004ff087984 */ /* 0x000e240008000800 */
[----:B0-----:R-:W-:-:S05]  /*9b70*/  FADD R2, R21, R8 ;  /* 0x0000000815027221 */ /* 0x001fca0000000000 */
[----:B------:R-:W-:-:S05]  /*9b80*/  FSEL R15, R21, R2, !P6 ;  /* 0x00000002150f7208 */ /* 0x000fca0007000000 */
[----:B------:R-:W0:Y:S01]  /*9b90*/  SHFL.UP PT, R27, R15, 0x1, RZ ;  /* 0x042000000f1b7989 */ /* 0x000e2200000e00ff */
[----:B------:R-:W-:Y:S01]  /*9ba0*/  ULDC.64 UR8, c[0x0][0x220] ;  /* 0x0000880000087ab9 */ /* 0x000fe20000000a00 */
[----:B------:R-:W-:Y:S01]  /*9bb0*/  ULDC.64 UR10, c[0x0][0x238] ;  /* 0x00008e00000a7ab9 */ /* 0x000fe20000000a00 */
[----:B------:R-:W-:-:S05]  /*9bc0*/  IADD3 R2, P5, R28, UR8, RZ ;  /* 0x000000081c027c10 */ /* 0x000fca000ffbe0ff */
[----:B------:R-:W-:Y:S01]  /*9bd0*/  IMAD.X R3, RZ, RZ, UR9, P5 ;  /* 0x00000009ff037e24 */ /* 0x000fe2000a8e06ff */
[----:B------:R-:W-:Y:S01]  /*9be0*/  ULDC.64 UR8, c[0x0][0x230] ;  /* 0x00008c0000087ab9 */ /* 0x000fe20000000a00 */
[----:B------:R-:W-:-:S03]  /*9bf0*/  IADD3 R10, P5, R28, UR10, RZ ;  /* 0x0000000a1c0a7c10 */ /* 0x000fc6000ffbe0ff */
[----:B------:R1:W-:Y:S02]  /*9c00*/  STG.E.128 desc[UR6][R2.64], R36 ;  /* 0x0000002402007986 */ /* 0x0003e4000c101d06 */
[----:B------:R-:W-:Y:S01]  /*9c10*/  IMAD.X R11, RZ, RZ, UR11, P5 ;  /* 0x0000000bff0b7e24 */ /* 0x000fe2000a8e06ff */
[----:B0-----:R-:W-:Y:S02]  /*9c20*/  FSEL R27, R8, R27, !P1 ;  /* 0x0000001b081b7208 */ /* 0x001fe40004800000 */
[----:B------:R-:W-:-:S03]  /*9c30*/  IADD3 R8, P1, R28, UR8, RZ ;  /* 0x000000081c087c10 */ /* 0x000fc6000ff3e0ff */
[--C-:B------:R-:W-:Y:S01]  /*9c40*/  @P4 FADD R14, R14, R27.reuse ;  /* 0x0000001b0e0e4221 */ /* 0x100fe20000000000 */
[--C-:B------:R-:W-:Y:S01]  /*9c50*/  @P4 FADD R13, R13, R27.reuse ;  /* 0x0000001b0d0d4221 */ /* 0x100fe20000000000 */
[----:B------:R-:W-:Y:S02]  /*9c60*/  IMAD.X R9, RZ, RZ, UR9, P1 ;  /* 0x00000009ff097e24 */ /* 0x000fe400088e06ff */
[----:B------:R-:W-:-:S03]  /*9c70*/  @P4 FADD R12, R12, R27 ;  /* 0x0000001b0c0c4221 */ /* 0x000fc60000000000 */
[----:B------:R1:W-:Y:S04]  /*9c80*/  STG.E.128 desc[UR6][R8.64], R4 ;  /* 0x0000000408007986 */ /* 0x0003e8000c101d06 */
[----:B------:R1:W-:Y:S01]  /*9c90*/  STG.E.128 desc[UR6][R10.64], R12 ;  /* 0x0000000c0a007986 */ /* 0x0003e2000c101d06 */
[----:B------:R-:W-:Y:S05]  /*9ca0*/  @P3 EXIT ;  /* 0x000000000000394d */ /* 0x000fea0003800000 */
[----:B-1----:R-:W0:Y:S01]  /*9cb0*/  LDC.64 R2, c[0x0][0x228] ;  /* 0x00008a00ff027b82 */ /* 0x002e220000000a00 */
[----:B------:R-:W-:-:S05]  /*9cc0*/  FADD R5, RZ, R0 ;  /* 0x00000000ff057221 */ /* 0x000fca0000000000 */
[----:B0-----:R-:W-:Y:S01]  /*9cd0*/  STG.E desc[UR6][R2.64], R5 ;  /* 0x0000000502007986 */ /* 0x001fe2000c101906 */
[----:B------:R-:W-:Y:S05]  /*9ce0*/  EXIT ;  /* 0x000000000000794d */ /* 0x000fea0003800000 */
.L_x_1:
[----:B------:R-:W-:-:S00]  /*9cf0*/  BRA `(.L_x_1) ;  /* 0xfffffffc00fc7947 */ /* 0x000fc0000383ffff */
[----:B------:R-:W-:-:S00]  /*9d00*/  NOP ;  /* 0x0000000000007918 */ /* 0x000fc00000000000 */
[----:B------:R-:W-:-:S00]  /*9d10*/  NOP ;  /* 0x0000000000007918 */ /* 0x000fc00000000000 */
[----:B------:R-:W-:-:S00]  /*9d20*/  NOP ;  /* 0x0000000000007918 */ /* 0x000fc00000000000 */
[----:B------:R-:W-:-:S00]  /*9d30*/  NOP ;  /* 0x0000000000007918 */ /* 0x000fc00000000000 */
[----:B------:R-:W-:-:S00]  /*9d40*/  NOP ;  /* 0x0000000000007918 */ /* 0x000fc00000000000 */
[----:B------:R-:W-:-:S00]  /*9d50*/  NOP ;  /* 0x0000000000007918 */ /* 0x000fc00000000000 */
[----:B------:R-:W-:-:S00]  /*9d60*/  NOP ;  /* 0x0000000000007918 */ /* 0x000fc00000000000 */
[----:B------:R-:W-:-:S00]  /*9d70*/  NOP ;  /* 0x0000000000007918 */ /* 0x000fc00000000000 */
.L_x_2:


//--------------------- .nv.global.init           --------------------------
	.section	.nv.global.init,"aw",@progbits
.nv.global.init:
	.type		assertFunc_0,@object
	.size		assertFunc_0,(assertMessage_0 - assertFunc_0)
assertFunc_0:
        /*0000*/ 	.byte	0x75, 0x6e, 0x6b, 0x6e, 0x6f, 0x77, 0x6e, 0x00
	.type		assertMessage_0,@object
	.size		assertMessage_0,(assertFile_0 - assertMessage_0)
assertMessage_0:
        /*0008*/ 	.byte	0x69, 0x6e, 0x64, 0x65, 0x78, 0x20, 0x6f, 0x75, 0x74, 0x20, 0x6f, 0x66, 0x20, 0x62, 0x6f, 0x75
        /*0018*/ 	.byte	0x6e, 0x64, 0x73, 0x3a, 0x20, 0x30, 0x20, 0x3c, 0x3d, 0x20, 0x74, 0x6d, 0x70, 0x31, 0x38, 0x20
        /*0028*/ 	.byte	0x3c, 0x20, 0x32, 0x35, 0x36, 0x00
	.type		assertFile_0,@object
	.size		assertFile_0,(.L_1 - assertFile_0)
assertFile_0:
        /*002e*/ 	.byte	0x69, 0x6e, 0x64, 0x75, 0x63, 0x74, 0x6f, 0x72, 0x5f, 0x63, 0x61, 0x63, 0x68, 0x65, 0x2f, 0x62
        /*003e*/ 	.byte	0x69, 0x2f, 0x63, 0x62, 0x69, 0x64, 0x76, 0x76, 0x70, 0x70, 0x6f, 0x77, 0x35, 0x35, 0x6f, 0x76
        /*004e*/ 	.byte	0x73, 0x64, 0x33, 0x6c, 0x64, 0x69, 0x72, 0x6e, 0x75, 0x72, 0x69, 0x34, 0x61, 0x6f, 0x34, 0x6d
        /*005e*/ 	.byte	0x76, 0x32, 0x62, 0x6c, 0x65, 0x75, 0x62, 0x74, 0x7a, 0x62, 0x65, 0x62, 0x68, 0x71, 0x6e, 0x62
        /*006e*/ 	.byte	0x36, 0x6c, 0x35, 0x34, 0x67, 0x70, 0x2e, 0x70, 0x79, 0x00
.L_1:


//--------------------- .nv.shared.triton_per_fused_cumsum_index_mul_rsub_sort_sub_sum_0 --------------------------
	.section	.nv.shared.triton_per_fused_cumsum_index_mul_rsub_sort_sub_sum_0,"aw",@nobits
	.sectionflags	@""
	.align	16
	.zero		1024


//--------------------- .nv.constant0.triton_per_fused_cumsum_index_mul_rsub_sort_sub_sum_0 --------------------------
	.section	.nv.constant0.triton_per_fused_cumsum_index_mul_rsub_sort_sub_sum_0,"a",@progbits
	.sectionflags	@""
	.align	4
.nv.constant0.triton_per_fused_cumsum_index_mul_rsub_sort_sub_sum_0:
	.zero		580


//--------------------- SYMBOLS --------------------------

	.type		__assertfail,@function
